//
// Generated by NVIDIA NVVM Compiler
//
// Compiler Build ID: CL-36424714
// Cuda compilation tools, release 13.0, V13.0.88
// Based on NVVM 20.0.0
//

.version 9.0
.target sm_100
.address_size 64

	// .globl	_Z8ArMapImgPhS_

.visible .entry _Z8ArMapImgPhS_(
	.param .u64 .ptr .align 1 _Z8ArMapImgPhS__param_0,
	.param .u64 .ptr .align 1 _Z8ArMapImgPhS__param_1
)
{
	.reg .b16 	%rs<2>;
	.reg .b32 	%r<15>;
	.reg .b64 	%rd<9>;

	ld.param.u64 	%rd1, [_Z8ArMapImgPhS__param_0];
	ld.param.u64 	%rd2, [_Z8ArMapImgPhS__param_1];
	cvta.to.global.u64 	%rd3, %rd2;
	cvta.to.global.u64 	%rd4, %rd1;
	mov.u32 	%r1, %ctaid.x;
	shl.b32 	%r2, %r1, 1;
	mov.u32 	%r3, %ctaid.y;
	add.s32 	%r4, %r2, %r3;
	mov.u32 	%r5, %nctaid.x;
	rem.u32 	%r6, %r4, %r5;
	sub.s32 	%r7, %r4, %r1;
	mov.u32 	%r8, %nctaid.y;
	rem.u32 	%r9, %r7, %r8;
	mad.lo.s32 	%r10, %r5, %r3, %r1;
	mov.u32 	%r11, %tid.x;
	mad.lo.s32 	%r12, %r10, 3, %r11;
	mad.lo.s32 	%r13, %r9, %r5, %r6;
	mad.lo.s32 	%r14, %r13, 3, %r11;
	cvt.s64.s32 	%rd5, %r12;
	add.s64 	%rd6, %rd4, %rd5;
	ld.global.u8 	%rs1, [%rd6];
	cvt.s64.s32 	%rd7, %r14;
	add.s64 	%rd8, %rd3, %rd7;
	st.global.u8 	[%rd8], %rs1;
	ret;

}
	// .globl	_Z6WarmUpv
.visible .entry _Z6WarmUpv()
{


	ret;

}
	// .globl	_Z7FracXorPhS_S_
.visible .entry _Z7FracXorPhS_S_(
	.param .u64 .ptr .align 1 _Z7FracXorPhS_S__param_0,
	.param .u64 .ptr .align 1 _Z7FracXorPhS_S__param_1,
	.param .u64 .ptr .align 1 _Z7FracXorPhS_S__param_2
)
{
	.reg .b16 	%rs<4>;
	.reg .b32 	%r<4>;
	.reg .b64 	%rd<11>;

	ld.param.u64 	%rd1, [_Z7FracXorPhS_S__param_0];
	ld.param.u64 	%rd2, [_Z7FracXorPhS_S__param_1];
	ld.param.u64 	%rd3, [_Z7FracXorPhS_S__param_2];
	cvta.to.global.u64 	%rd4, %rd2;
	cvta.to.global.u64 	%rd5, %rd3;
	cvta.to.global.u64 	%rd6, %rd1;
	mov.u32 	%r1, %ctaid.x;
	mov.u32 	%r2, %tid.x;
	mad.lo.s32 	%r3, %r1, 3, %r2;
	cvt.s64.s32 	%rd7, %r3;
	add.s64 	%rd8, %rd6, %rd7;
	ld.global.u8 	%rs1, [%rd8];
	add.s64 	%rd9, %rd5, %rd7;
	ld.global.u8 	%rs2, [%rd9];
	xor.b16  	%rs3, %rs2, %rs1;
	add.s64 	%rd10, %rd4, %rd7;
	st.global.u8 	[%rd10], %rs3;
	ret;

}
	// .globl	_Z13Enc_GenCatMapPhS_PtS0_
.visible .entry _Z13Enc_GenCatMapPhS_PtS0_(
	.param .u64 .ptr .align 1 _Z13Enc_GenCatMapPhS_PtS0__param_0,
	.param .u64 .ptr .align 1 _Z13Enc_GenCatMapPhS_PtS0__param_1,
	.param .u64 .ptr .align 1 _Z13Enc_GenCatMapPhS_PtS0__param_2,
	.param .u64 .ptr .align 1 _Z13Enc_GenCatMapPhS_PtS0__param_3
)
{
	.reg .b16 	%rs<2>;
	.reg .b32 	%r<16>;
	.reg .b64 	%rd<17>;

	ld.param.u64 	%rd1, [_Z13Enc_GenCatMapPhS_PtS0__param_0];
	ld.param.u64 	%rd2, [_Z13Enc_GenCatMapPhS_PtS0__param_1];
	ld.param.u64 	%rd3, [_Z13Enc_GenCatMapPhS_PtS0__param_2];
	ld.param.u64 	%rd4, [_Z13Enc_GenCatMapPhS_PtS0__param_3];
	cvta.to.global.u64 	%rd5, %rd2;
	cvta.to.global.u64 	%rd6, %rd1;
	cvta.to.global.u64 	%rd7, %rd4;
	cvta.to.global.u64 	%rd8, %rd3;
	mov.u32 	%r1, %ctaid.y;
	mul.wide.u32 	%rd9, %r1, 2;
	add.s64 	%rd10, %rd8, %rd9;
	ld.global.u16 	%r2, [%rd10];
	mov.u32 	%r3, %ctaid.x;
	add.s32 	%r4, %r3, %r2;
	mov.u32 	%r5, %nctaid.x;
	rem.u32 	%r6, %r4, %r5;
	mul.wide.u32 	%rd11, %r6, 2;
	add.s64 	%rd12, %rd7, %rd11;
	ld.global.u16 	%r7, [%rd12];
	mov.u32 	%r8, %nctaid.y;
	mad.lo.s32 	%r9, %r8, %r3, %r1;
	mov.u32 	%r10, %tid.x;
	mad.lo.s32 	%r11, %r9, 3, %r10;
	add.s32 	%r12, %r1, %r7;
	rem.u32 	%r13, %r12, %r8;
	mad.lo.s32 	%r14, %r6, %r8, %r13;
	mad.lo.s32 	%r15, %r14, 3, %r10;
	cvt.s64.s32 	%rd13, %r11;
	add.s64 	%rd14, %rd6, %rd13;
	ld.global.u8 	%rs1, [%rd14];
	cvt.s64.s32 	%rd15, %r15;
	add.s64 	%rd16, %rd5, %rd15;
	st.global.u8 	[%rd16], %rs1;
	ret;

}
	// .globl	_Z13Dec_GenCatMapPhS_PtS0_
.visible .entry _Z13Dec_GenCatMapPhS_PtS0_(
	.param .u64 .ptr .align 1 _Z13Dec_GenCatMapPhS_PtS0__param_0,
	.param .u64 .ptr .align 1 _Z13Dec_GenCatMapPhS_PtS0__param_1,
	.param .u64 .ptr .align 1 _Z13Dec_GenCatMapPhS_PtS0__param_2,
	.param .u64 .ptr .align 1 _Z13Dec_GenCatMapPhS_PtS0__param_3
)
{
	.reg .b16 	%rs<2>;
	.reg .b32 	%r<16>;
	.reg .b64 	%rd<17>;

	ld.param.u64 	%rd1, [_Z13Dec_GenCatMapPhS_PtS0__param_0];
	ld.param.u64 	%rd2, [_Z13Dec_GenCatMapPhS_PtS0__param_1];
	ld.param.u64 	%rd3, [_Z13Dec_GenCatMapPhS_PtS0__param_2];
	ld.param.u64 	%rd4, [_Z13Dec_GenCatMapPhS_PtS0__param_3];
	cvta.to.global.u64 	%rd5, %rd2;
	cvta.to.global.u64 	%rd6, %rd1;
	cvta.to.global.u64 	%rd7, %rd4;
	cvta.to.global.u64 	%rd8, %rd3;
	mov.u32 	%r1, %ctaid.y;
	mul.wide.u32 	%rd9, %r1, 2;
	add.s64 	%rd10, %rd8, %rd9;
	ld.global.u16 	%r2, [%rd10];
	mov.u32 	%r3, %ctaid.x;
	add.s32 	%r4, %r3, %r2;
	mov.u32 	%r5, %nctaid.x;
	rem.u32 	%r6, %r4, %r5;
	mul.wide.u32 	%rd11, %r6, 2;
	add.s64 	%rd12, %rd7, %rd11;
	ld.global.u16 	%r7, [%rd12];
	mov.u32 	%r8, %nctaid.y;
	mad.lo.s32 	%r9, %r8, %r3, %r1;
	mov.u32 	%r10, %tid.x;
	mad.lo.s32 	%r11, %r9, 3, %r10;
	add.s32 	%r12, %r1, %r7;
	rem.u32 	%r13, %r12, %r8;
	mad.lo.s32 	%r14, %r6, %r8, %r13;
	mad.lo.s32 	%r15, %r14, 3, %r10;
	cvt.s64.s32 	%rd13, %r15;
	add.s64 	%rd14, %rd6, %rd13;
	ld.global.u8 	%rs1, [%rd14];
	cvt.s64.s32 	%rd15, %r11;
	add.s64 	%rd16, %rd5, %rd15;
	st.global.u8 	[%rd16], %rs1;
	ret;

}
	// .globl	_Z10ArMapTablePjS_
.visible .entry _Z10ArMapTablePjS_(
	.param .u64 .ptr .align 1 _Z10ArMapTablePjS__param_0,
	.param .u64 .ptr .align 1 _Z10ArMapTablePjS__param_1
)
{
	.reg .b32 	%r<13>;
	.reg .b64 	%rd<9>;

	ld.param.u64 	%rd1, [_Z10ArMapTablePjS__param_0];
	ld.param.u64 	%rd2, [_Z10ArMapTablePjS__param_1];
	cvta.to.global.u64 	%rd3, %rd2;
	cvta.to.global.u64 	%rd4, %rd1;
	mov.u32 	%r1, %ctaid.x;
	shl.b32 	%r2, %r1, 1;
	mov.u32 	%r3, %ctaid.y;
	add.s32 	%r4, %r2, %r3;
	mov.u32 	%r5, %nctaid.x;
	rem.u32 	%r6, %r4, %r5;
	sub.s32 	%r7, %r4, %r1;
	mov.u32 	%r8, %nctaid.y;
	rem.u32 	%r9, %r7, %r8;
	mad.lo.s32 	%r10, %r5, %r3, %r1;
	mad.lo.s32 	%r11, %r9, %r5, %r6;
	mul.wide.s32 	%rd5, %r10, 4;
	add.s64 	%rd6, %rd4, %rd5;
	ld.global.u32 	%r12, [%rd6];
	mul.wide.s32 	%rd7, %r11, 4;
	add.s64 	%rd8, %rd3, %rd7;
	st.global.u32 	[%rd8], %r12;
	ret;

}
	// .globl	_Z15ArMapTabletoImgPhS_Pj
.visible .entry _Z15ArMapTabletoImgPhS_Pj(
	.param .u64 .ptr .align 1 _Z15ArMapTabletoImgPhS_Pj_param_0,
	.param .u64 .ptr .align 1 _Z15ArMapTabletoImgPhS_Pj_param_1,
	.param .u64 .ptr .align 1 _Z15ArMapTabletoImgPhS_Pj_param_2
)
{
	.reg .b16 	%rs<2>;
	.reg .b32 	%r<6>;
	.reg .b64 	%rd<13>;

	ld.param.u64 	%rd1, [_Z15ArMapTabletoImgPhS_Pj_param_0];
	ld.param.u64 	%rd2, [_Z15ArMapTabletoImgPhS_Pj_param_1];
	ld.param.u64 	%rd3, [_Z15ArMapTabletoImgPhS_Pj_param_2];
	cvta.to.global.u64 	%rd4, %rd2;
	cvta.to.global.u64 	%rd5, %rd1;
	cvta.to.global.u64 	%rd6, %rd3;
	mov.u32 	%r1, %ctaid.x;
	mov.u32 	%r2, %tid.x;
	mad.lo.s32 	%r3, %r1, 3, %r2;
	mul.wide.u32 	%rd7, %r1, 4;
	add.s64 	%rd8, %rd6, %rd7;
	ld.global.u32 	%r4, [%rd8];
	mad.lo.s32 	%r5, %r4, 3, %r2;
	cvt.u64.u32 	%rd9, %r3;
	add.s64 	%rd10, %rd5, %rd9;
	ld.global.u8 	%rs1, [%rd10];
	cvt.u64.u32 	%rd11, %r5;
	add.s64 	%rd12, %rd4, %rd11;
	st.global.u8 	[%rd12], %rs1;
	ret;

}
	// .globl	_Z9generateUPdPtd
.visible .entry _Z9generateUPdPtd(
	.param .u64 .ptr .align 1 _Z9generateUPdPtd_param_0,
	.param .u64 .ptr .align 1 _Z9generateUPdPtd_param_1,
	.param .f64 _Z9generateUPdPtd_param_2
)
{
	.reg .pred 	%p<21>;
	.reg .b32 	%r<60>;
	.reg .b64 	%rd<50>;
	.reg .b64 	%fd<26>;

	ld.param.u64 	%rd18, [_Z9generateUPdPtd_param_0];
	ld.param.u64 	%rd17, [_Z9generateUPdPtd_param_1];
	ld.param.f64 	%fd12, [_Z9generateUPdPtd_param_2];
	cvta.to.global.u64 	%rd19, %rd18;
	mov.u32 	%r21, %ctaid.x;
	mov.u32 	%r22, %ntid.x;
	mov.u32 	%r23, %tid.x;
	mad.lo.s32 	%r1, %r21, %r22, %r23;
	mul.wide.s32 	%rd20, %r1, 8;
	add.s64 	%rd21, %rd19, %rd20;
	ld.global.f64 	%fd13, [%rd21];
	mul.f64 	%fd1, %fd13, 0d4197D78400000000;
	{
	.reg .b32 %temp; 
	mov.b64 	{%temp, %r24}, %fd1;
	}
	and.b32  	%r25, %r24, 2147483647;
	{
	.reg .b32 %temp; 
	mov.b64 	{%r26, %temp}, %fd1;
	}
	{
	.reg .b32 %temp; 
	mov.b64 	{%temp, %r27}, %fd12;
	}
	and.b32  	%r29, %r27, 2147483647;
	{
	.reg .b32 %temp; 
	mov.b64 	{%r30, %temp}, %fd12;
	}
	mov.b64 	%fd23, {%r26, %r25};
	mov.b64 	%fd24, {%r30, %r29};
	max.u32 	%r31, %r25, %r29;
	setp.lt.u32 	%p1, %r31, 2146435072;
	@%p1 bra 	$L__BB7_4;
	setp.num.f64 	%p17, %fd23, %fd23;
	setp.num.f64 	%p18, %fd24, %fd24;
	and.pred  	%p19, %p17, %p18;
	@%p19 bra 	$L__BB7_3;
	add.rn.f64 	%fd25, %fd1, %fd12;
	bra.uni 	$L__BB7_20;
$L__BB7_3:
	setp.eq.f64 	%p20, %fd23, 0d7FF0000000000000;
	selp.f64 	%fd25, 0dFFF8000000000000, %fd1, %p20;
	bra.uni 	$L__BB7_20;
$L__BB7_4:
	setp.eq.f64 	%p2, %fd24, 0d0000000000000000;
	mov.f64 	%fd25, 0dFFF8000000000000;
	@%p2 bra 	$L__BB7_20;
	setp.ltu.f64 	%p3, %fd23, %fd24;
	mov.f64 	%fd25, %fd1;
	@%p3 bra 	$L__BB7_20;
	{
	.reg .b32 %temp; 
	mov.b64 	{%temp, %r32}, %fd23;
	}
	shr.u32 	%r54, %r32, 20;
	{
	.reg .b32 %temp; 
	mov.b64 	{%temp, %r3}, %fd24;
	}
	shr.u32 	%r55, %r3, 20;
	setp.gt.u32 	%p4, %r32, 1048575;
	@%p4 bra 	$L__BB7_8;
	mul.f64 	%fd23, %fd23, 0d4350000000000000;
	{
	.reg .b32 %temp; 
	mov.b64 	{%temp, %r33}, %fd23;
	}
	shr.u32 	%r34, %r33, 20;
	add.s32 	%r35, %r54, %r34;
	add.s32 	%r54, %r35, -54;
$L__BB7_8:
	setp.gt.u32 	%p5, %r3, 1048575;
	@%p5 bra 	$L__BB7_10;
	mul.f64 	%fd24, %fd24, 0d4350000000000000;
	{
	.reg .b32 %temp; 
	mov.b64 	{%temp, %r36}, %fd24;
	}
	shr.u32 	%r37, %r36, 20;
	add.s32 	%r38, %r55, %r37;
	add.s32 	%r55, %r38, -54;
$L__BB7_10:
	mov.b64 	%rd23, %fd23;
	mov.b64 	%rd24, %fd24;
	and.b64  	%rd25, %rd23, 4503599627370495;
	or.b64  	%rd45, %rd25, 4503599627370496;
	and.b64  	%rd26, %rd24, 4503599627370495;
	or.b64  	%rd2, %rd26, 4503599627370496;
	sub.s32 	%r9, %r54, %r55;
	min.s32 	%r10, %r9, 0;
	add.s32 	%r39, %r55, %r10;
	sub.s32 	%r40, %r54, %r39;
	add.s32 	%r41, %r40, 1;
	and.b32  	%r11, %r41, 3;
	setp.eq.s32 	%p6, %r11, 0;
	mov.u32 	%r58, %r9;
	@%p6 bra 	$L__BB7_13;
	neg.s32 	%r56, %r11;
	mov.u32 	%r58, %r9;
$L__BB7_12:
	.pragma "nounroll";
	sub.s64 	%rd27, %rd45, %rd2;
	mov.b64 	%fd15, %rd27;
	{
	.reg .b32 %temp; 
	mov.b64 	{%temp, %r42}, %fd15;
	}
	setp.lt.s32 	%p7, %r42, 0;
	selp.b64 	%rd48, %rd45, %rd27, %p7;
	shl.b64 	%rd45, %rd48, 1;
	add.s32 	%r58, %r58, -1;
	add.s32 	%r56, %r56, 1;
	setp.ne.s32 	%p8, %r56, 0;
	@%p8 bra 	$L__BB7_12;
$L__BB7_13:
	sub.s32 	%r43, %r9, %r10;
	setp.lt.u32 	%p9, %r43, 3;
	@%p9 bra 	$L__BB7_15;
$L__BB7_14:
	sub.s64 	%rd28, %rd45, %rd2;
	mov.b64 	%fd16, %rd28;
	{
	.reg .b32 %temp; 
	mov.b64 	{%temp, %r44}, %fd16;
	}
	setp.lt.s32 	%p10, %r44, 0;
	selp.b64 	%rd29, %rd45, %rd28, %p10;
	shl.b64 	%rd30, %rd29, 1;
	sub.s64 	%rd31, %rd30, %rd2;
	mov.b64 	%fd17, %rd31;
	{
	.reg .b32 %temp; 
	mov.b64 	{%temp, %r45}, %fd17;
	}
	setp.lt.s32 	%p11, %r45, 0;
	selp.b64 	%rd32, %rd30, %rd31, %p11;
	shl.b64 	%rd33, %rd32, 1;
	sub.s64 	%rd34, %rd33, %rd2;
	mov.b64 	%fd18, %rd34;
	{
	.reg .b32 %temp; 
	mov.b64 	{%temp, %r46}, %fd18;
	}
	setp.lt.s32 	%p12, %r46, 0;
	selp.b64 	%rd35, %rd33, %rd34, %p12;
	shl.b64 	%rd36, %rd35, 1;
	sub.s64 	%rd37, %rd36, %rd2;
	mov.b64 	%fd19, %rd37;
	{
	.reg .b32 %temp; 
	mov.b64 	{%temp, %r47}, %fd19;
	}
	setp.lt.s32 	%p13, %r47, 0;
	selp.b64 	%rd48, %rd36, %rd37, %p13;
	shl.b64 	%rd45, %rd48, 1;
	add.s32 	%r19, %r58, -4;
	setp.gt.s32 	%p14, %r58, 3;
	mov.u32 	%r58, %r19;
	@%p14 bra 	$L__BB7_14;
$L__BB7_15:
	and.b64  	%rd12, %rd48, 9223372036854775807;
	setp.eq.s64 	%p15, %rd12, 0;
	mov.b64 	%rd49, 0;
	@%p15 bra 	$L__BB7_19;
	mov.b64 	%fd20, %rd12;
	mul.f64 	%fd21, %fd20, 0d4350000000000000;
	{
	.reg .b32 %temp; 
	mov.b64 	{%temp, %r48}, %fd21;
	}
	shr.u32 	%r49, %r48, 20;
	sub.s32 	%r50, 55, %r49;
	sub.s32 	%r20, %r55, %r50;
	shl.b64 	%rd13, %rd12, %r50;
	setp.gt.s32 	%p16, %r20, 0;
	@%p16 bra 	$L__BB7_18;
	sub.s32 	%r52, 1, %r20;
	shr.u64 	%rd49, %rd13, %r52;
	bra.uni 	$L__BB7_19;
$L__BB7_18:
	add.s32 	%r51, %r20, -1;
	cvt.u64.u32 	%rd39, %r51;
	shl.b64 	%rd40, %rd39, 52;
	add.s64 	%rd49, %rd40, %rd13;
$L__BB7_19:
	mov.b64 	%fd22, %rd49;
	copysign.f64 	%fd25, %fd1, %fd22;
$L__BB7_20:
	cvta.to.global.u64 	%rd41, %rd17;
	cvt.rzi.s32.f64 	%r53, %fd25;
	mul.wide.s32 	%rd42, %r1, 2;
	add.s64 	%rd43, %rd41, %rd42;
	st.global.u16 	[%rd43], %r53;
	ret;

}


// ===== COMPILED SASS (sm_100) =====

	.target	sm_100

	.elftype	@"ET_EXEC"


//--------------------- .note.nv.tkinfo           --------------------------
	.section	.note.nv.tkinfo,"",@"SHT_NOTE"
	.sectionflags	@"SHF_NOTE_NV_TKINFO"
	.tkinfo
        /*0018*/ 	.word	0x00000002
        /*0030*/ 	.string	""
        /*0030*/ 	.string	"ptxas"
        /*0030*/ 	.string	"Cuda compilation tools, release 13.0, V13.0.88"
        /*0030*/ 	.string	"Build cuda_13.0.r13.0/compiler.36424714_0"
        /*0030*/ 	.string	"-arch sm_100 -m 64 "



//--------------------- .note.nv.cuinfo           --------------------------
	.section	.note.nv.cuinfo,"",@"SHT_NOTE"
	.sectionflags	@"SHF_NOTE_NV_CUINFO"
        /*0018*/ 	.short	0x0002
        /*001a*/ 	.short	0x0064
        /*001c*/ 	.short	0x0082
	.zero		2


//--------------------- .nv.info                  --------------------------
	.section	.nv.info,"",@"SHT_CUDA_INFO"
	.align	4


	//----- nvinfo : EIATTR_REGCOUNT
	.align		4
        /*0000*/ 	.byte	0x04, 0x2f
        /*0002*/ 	.short	(.L_1 - .L_0)
	.align		4
.L_0:
        /*0004*/ 	.word	index@(_Z8ArMapImgPhS_)
        /*0008*/ 	.word	0x00000012


	//----- nvinfo : EIATTR_FRAME_SIZE
	.align		4
.L_1:
        /*000c*/ 	.byte	0x04, 0x11
        /*000e*/ 	.short	(.L_3 - .L_2)
	.align		4
.L_2:
        /*0010*/ 	.word	index@(_Z8ArMapImgPhS_)
        /*0014*/ 	.word	0x00000000


	//----- nvinfo : EIATTR_REGCOUNT
	.align		4
.L_3:
        /*0018*/ 	.byte	0x04, 0x2f
        /*001a*/ 	.short	(.L_5 - .L_4)
	.align		4
.L_4:
        /*001c*/ 	.word	index@(_Z6WarmUpv)
        /*0020*/ 	.word	0x00000004


	//----- nvinfo : EIATTR_FRAME_SIZE
	.align		4
.L_5:
        /*0024*/ 	.byte	0x04, 0x11
        /*0026*/ 	.short	(.L_7 - .L_6)
	.align		4
.L_6:
        /*0028*/ 	.word	index@(_Z6WarmUpv)
        /*002c*/ 	.word	0x00000000


	//----- nvinfo : EIATTR_REGCOUNT
	.align		4
.L_7:
        /*0030*/ 	.byte	0x04, 0x2f
        /*0032*/ 	.short	(.L_9 - .L_8)
	.align		4
.L_8:
        /*0034*/ 	.word	index@(_Z7FracXorPhS_S_)
        /*0038*/ 	.word	0x0000000c


	//----- nvinfo : EIATTR_FRAME_SIZE
	.align		4
.L_9:
        /*003c*/ 	.byte	0x04, 0x11
        /*003e*/ 	.short	(.L_11 - .L_10)
	.align		4
.L_10:
        /*0040*/ 	.word	index@(_Z7FracXorPhS_S_)
        /*0044*/ 	.word	0x00000000


	//----- nvinfo : EIATTR_REGCOUNT
	.align		4
.L_11:
        /*0048*/ 	.byte	0x04, 0x2f
        /*004a*/ 	.short	(.L_13 - .L_12)
	.align		4
.L_12:
        /*004c*/ 	.word	index@(_Z13Enc_GenCatMapPhS_PtS0_)
        /*0050*/ 	.word	0x00000012


	//----- nvinfo : EIATTR_FRAME_SIZE
	.align		4
.L_13:
        /*0054*/ 	.byte	0x04, 0x11
        /*0056*/ 	.short	(.L_15 - .L_14)
	.align		4
.L_14:
        /*0058*/ 	.word	index@(_Z13Enc_GenCatMapPhS_PtS0_)
        /*005c*/ 	.word	0x00000000


	//----- nvinfo : EIATTR_REGCOUNT
	.align		4
.L_15:
        /*0060*/ 	.byte	0x04, 0x2f
        /*0062*/ 	.short	(.L_17 - .L_16)
	.align		4
.L_16:
        /*0064*/ 	.word	index@(_Z13Dec_GenCatMapPhS_PtS0_)
        /*0068*/ 	.word	0x00000010


	//----- nvinfo : EIATTR_FRAME_SIZE
	.align		4
.L_17:
        /*006c*/ 	.byte	0x04, 0x11
        /*006e*/ 	.short	(.L_19 - .L_18)
	.align		4
.L_18:
        /*0070*/ 	.word	index@(_Z13Dec_GenCatMapPhS_PtS0_)
        /*0074*/ 	.word	0x00000000


	//----- nvinfo : EIATTR_REGCOUNT
	.align		4
.L_19:
        /*0078*/ 	.byte	0x04, 0x2f
        /*007a*/ 	.short	(.L_21 - .L_20)
	.align		4
.L_20:
        /*007c*/ 	.word	index@(_Z10ArMapTablePjS_)
        /*0080*/ 	.word	0x00000012


	//----- nvinfo : EIATTR_FRAME_SIZE
	.align		4
.L_21:
        /*0084*/ 	.byte	0x04, 0x11
        /*0086*/ 	.short	(.L_23 - .L_22)
	.align		4
.L_22:
        /*0088*/ 	.word	index@(_Z10ArMapTablePjS_)
        /*008c*/ 	.word	0x00000000


	//----- nvinfo : EIATTR_REGCOUNT
	.align		4
.L_23:
        /*0090*/ 	.byte	0x04, 0x2f
        /*0092*/ 	.short	(.L_25 - .L_24)
	.align		4
.L_24:
        /*0094*/ 	.word	index@(_Z15ArMapTabletoImgPhS_Pj)
        /*0098*/ 	.word	0x0000000a


	//----- nvinfo : EIATTR_FRAME_SIZE
	.align		4
.L_25:
        /*009c*/ 	.byte	0x04, 0x11
        /*009e*/ 	.short	(.L_27 - .L_26)
	.align		4
.L_26:
        /*00a0*/ 	.word	index@(_Z15ArMapTabletoImgPhS_Pj)
        /*00a4*/ 	.word	0x00000000


	//----- nvinfo : EIATTR_REGCOUNT
	.align		4
.L_27:
        /*00a8*/ 	.byte	0x04, 0x2f
        /*00aa*/ 	.short	(.L_29 - .L_28)
	.align		4
.L_28:
        /*00ac*/ 	.word	index@(_Z9generateUPdPtd)
        /*00b0*/ 	.word	0x00000014


	//----- nvinfo : EIATTR_FRAME_SIZE
	.align		4
.L_29:
        /*00b4*/ 	.byte	0x04, 0x11
        /*00b6*/ 	.short	(.L_31 - .L_30)
	.align		4
.L_30:
        /*00b8*/ 	.word	index@(_Z9generateUPdPtd)
        /*00bc*/ 	.word	0x00000000


	//----- nvinfo : EIATTR_MIN_STACK_SIZE
	.align		4
.L_31:
        /*00c0*/ 	.byte	0x04, 0x12
        /*00c2*/ 	.short	(.L_33 - .L_32)
	.align		4
.L_32:
        /*00c4*/ 	.word	index@(_Z9generateUPdPtd)
        /*00c8*/ 	.word	0x00000000


	//----- nvinfo : EIATTR_MIN_STACK_SIZE
	.align		4
.L_33:
        /*00cc*/ 	.byte	0x04, 0x12
        /*00ce*/ 	.short	(.L_35 - .L_34)
	.align		4
.L_34:
        /*00d0*/ 	.word	index@(_Z15ArMapTabletoImgPhS_Pj)
        /*00d4*/ 	.word	0x00000000


	//----- nvinfo : EIATTR_MIN_STACK_SIZE
	.align		4
.L_35:
        /*00d8*/ 	.byte	0x04, 0x12
        /*00da*/ 	.short	(.L_37 - .L_36)
	.align		4
.L_36:
        /*00dc*/ 	.word	index@(_Z10ArMapTablePjS_)
        /*00e0*/ 	.word	0x00000000


	//----- nvinfo : EIATTR_MIN_STACK_SIZE
	.align		4
.L_37:
        /*00e4*/ 	.byte	0x04, 0x12
        /*00e6*/ 	.short	(.L_39 - .L_38)
	.align		4
.L_38:
        /*00e8*/ 	.word	index@(_Z13Dec_GenCatMapPhS_PtS0_)
        /*00ec*/ 	.word	0x00000000


	//----- nvinfo : EIATTR_MIN_STACK_SIZE
	.align		4
.L_39:
        /*00f0*/ 	.byte	0x04, 0x12
        /*00f2*/ 	.short	(.L_41 - .L_40)
	.align		4
.L_40:
        /*00f4*/ 	.word	index@(_Z13Enc_GenCatMapPhS_PtS0_)
        /*00f8*/ 	.word	0x00000000


	//----- nvinfo : EIATTR_MIN_STACK_SIZE
	.align		4
.L_41:
        /*00fc*/ 	.byte	0x04, 0x12
        /*00fe*/ 	.short	(.L_43 - .L_42)
	.align		4
.L_42:
        /*0100*/ 	.word	index@(_Z7FracXorPhS_S_)
        /*0104*/ 	.word	0x00000000


	//----- nvinfo : EIATTR_MIN_STACK_SIZE
	.align		4
.L_43:
        /*0108*/ 	.byte	0x04, 0x12
        /*010a*/ 	.short	(.L_45 - .L_44)
	.align		4
.L_44:
        /*010c*/ 	.word	index@(_Z6WarmUpv)
        /*0110*/ 	.word	0x00000000


	//----- nvinfo : EIATTR_MIN_STACK_SIZE
	.align		4
.L_45:
        /*0114*/ 	.byte	0x04, 0x12
        /*0116*/ 	.short	(.L_47 - .L_46)
	.align		4
.L_46:
        /*0118*/ 	.word	index@(_Z8ArMapImgPhS_)
        /*011c*/ 	.word	0x00000000
.L_47:


//--------------------- .nv.compat                --------------------------
	.section	.nv.compat,"",@"SHT_CUDA_COMPAT_INFO"
	.align	4
        /*0000*/ 	.byte	0x02, 0x09, 0x00, 0x00, 0x02, 0x02, 0x01, 0x00, 0x02, 0x05, 0x05, 0x00, 0x03, 0x07, 0x01, 0x01
        /*0010*/ 	.byte	0x02, 0x03, 0x00, 0x00, 0x02, 0x06, 0x01, 0x00, 0x04, 0x0b, 0x08, 0x00, 0x01, 0x00, 0x00, 0x00
        /*0020*/ 	.byte	0x00, 0x00, 0x00, 0x00


//--------------------- .nv.info._Z9generateUPdPtd --------------------------
	.section	.nv.info._Z9generateUPdPtd,"",@"SHT_CUDA_INFO"
	.sectionflags	@""
	.align	4


	//----- nvinfo : EIATTR_CUDA_API_VERSION
	.align		4
        /*0000*/ 	.byte	0x04, 0x37
        /*0002*/ 	.short	(.L_49 - .L_48)
.L_48:
        /*0004*/ 	.word	0x00000082


	//----- nvinfo : EIATTR_KPARAM_INFO
	.align		4
.L_49:
        /*0008*/ 	.byte	0x04, 0x17
        /*000a*/ 	.short	(.L_51 - .L_50)
.L_50:
        /*000c*/ 	.word	0x00000000
        /*0010*/ 	.short	0x0002
        /*0012*/ 	.short	0x0010
        /*0014*/ 	.byte	0x00, 0xf0, 0x21, 0x00


	//----- nvinfo : EIATTR_KPARAM_INFO
	.align		4
.L_51:
        /*0018*/ 	.byte	0x04, 0x17
        /*001a*/ 	.short	(.L_53 - .L_52)
.L_52:
        /*001c*/ 	.word	0x00000000
        /*0020*/ 	.short	0x0001
        /*0022*/ 	.short	0x0008
        /*0024*/ 	.byte	0x00, 0xf5, 0x21, 0x00


	//----- nvinfo : EIATTR_KPARAM_INFO
	.align		4
.L_53:
        /*0028*/ 	.byte	0x04, 0x17
        /*002a*/ 	.short	(.L_55 - .L_54)
.L_54:
        /*002c*/ 	.word	0x00000000
        /*0030*/ 	.short	0x0000
        /*0032*/ 	.short	0x0000
        /*0034*/ 	.byte	0x00, 0xf5, 0x21, 0x00


	//----- nvinfo : EIATTR_SPARSE_MMA_MASK
	.align		4
.L_55:
        /*0038*/ 	.byte	0x03, 0x50
        /*003a*/ 	.short	0x0000


	//----- nvinfo : EIATTR_MAXREG_COUNT
	.align		4
        /*003c*/ 	.byte	0x03, 0x1b
        /*003e*/ 	.short	0x00ff


	//----- nvinfo : EIATTR_MERCURY_ISA_VERSION
	.align		4
        /*0040*/ 	.byte	0x03, 0x5f
        /*0042*/ 	.short	0x0101


	//----- nvinfo : EIATTR_VRC_CTA_INIT_COUNT
	.align		4
        /*0044*/ 	.byte	0x02, 0x4a
	.zero		1
	.zero		1


	//----- nvinfo : EIATTR_EXIT_INSTR_OFFSETS
	.align		4
        /*0048*/ 	.byte	0x04, 0x1c
        /*004a*/ 	.short	(.L_57 - .L_56)


	//   ....[0]....
.L_56:
        /*004c*/ 	.word	0x000008e0


	//----- nvinfo : EIATTR_CRS_STACK_SIZE
	.align		4
.L_57:
        /*0050*/ 	.byte	0x04, 0x1e
        /*0052*/ 	.short	(.L_59 - .L_58)
.L_58:
        /*0054*/ 	.word	0x00000000


	//----- nvinfo : EIATTR_CBANK_PARAM_SIZE
	.align		4
.L_59:
        /*0058*/ 	.byte	0x03, 0x19
        /*005a*/ 	.short	0x0018


	//----- nvinfo : EIATTR_PARAM_CBANK
	.align		4
        /*005c*/ 	.byte	0x04, 0x0a
        /*005e*/ 	.short	(.L_61 - .L_60)
	.align		4
.L_60:
        /*0060*/ 	.word	index@(.nv.constant0._Z9generateUPdPtd)
        /*0064*/ 	.short	0x0380
        /*0066*/ 	.short	0x0018


	//----- nvinfo : EIATTR_SW_WAR
	.align		4
.L_61:
        /*0068*/ 	.byte	0x04, 0x36
        /*006a*/ 	.short	(.L_63 - .L_62)
.L_62:
        /*006c*/ 	.word	0x00000008
.L_63:


//--------------------- .nv.info._Z15ArMapTabletoImgPhS_Pj --------------------------
	.section	.nv.info._Z15ArMapTabletoImgPhS_Pj,"",@"SHT_CUDA_INFO"
	.sectionflags	@""
	.align	4


	//----- nvinfo : EIATTR_CUDA_API_VERSION
	.align		4
        /*0000*/ 	.byte	0x04, 0x37
        /*0002*/ 	.short	(.L_65 - .L_64)
.L_64:
        /*0004*/ 	.word	0x00000082


	//----- nvinfo : EIATTR_KPARAM_INFO
	.align		4
.L_65:
        /*0008*/ 	.byte	0x04, 0x17
        /*000a*/ 	.short	(.L_67 - .L_66)
.L_66:
        /*000c*/ 	.word	0x00000000
        /*0010*/ 	.short	0x0002
        /*0012*/ 	.short	0x0010
        /*0014*/ 	.byte	0x00, 0xf5, 0x21, 0x00


	//----- nvinfo : EIATTR_KPARAM_INFO
	.align		4
.L_67:
        /*0018*/ 	.byte	0x04, 0x17
        /*001a*/ 	.short	(.L_69 - .L_68)
.L_68:
        /*001c*/ 	.word	0x00000000
        /*0020*/ 	.short	0x0001
        /*0022*/ 	.short	0x0008
        /*0024*/ 	.byte	0x00, 0xf5, 0x21, 0x00


	//----- nvinfo : EIATTR_KPARAM_INFO
	.align		4
.L_69:
        /*0028*/ 	.byte	0x04, 0x17
        /*002a*/ 	.short	(.L_71 - .L_70)
.L_70:
        /*002c*/ 	.word	0x00000000
        /*0030*/ 	.short	0x0000
        /*0032*/ 	.short	0x0000
        /*0034*/ 	.byte	0x00, 0xf5, 0x21, 0x00


	//----- nvinfo : EIATTR_SPARSE_MMA_MASK
	.align		4
.L_71:
        /*0038*/ 	.byte	0x03, 0x50
        /*003a*/ 	.short	0x0000


	//----- nvinfo : EIATTR_MAXREG_COUNT
	.align		4
        /*003c*/ 	.byte	0x03, 0x1b
        /*003e*/ 	.short	0x00ff


	//----- nvinfo : EIATTR_MERCURY_ISA_VERSION
	.align		4
        /*0040*/ 	.byte	0x03, 0x5f
        /*0042*/ 	.short	0x0101


	//----- nvinfo : EIATTR_VRC_CTA_INIT_COUNT
	.align		4
        /*0044*/ 	.byte	0x02, 0x4a
	.zero		1
	.zero		1


	//----- nvinfo : EIATTR_EXIT_INSTR_OFFSETS
	.align		4
        /*0048*/ 	.byte	0x04, 0x1c
        /*004a*/ 	.short	(.L_73 - .L_72)


	//   ....[0]....
.L_72:
        /*004c*/ 	.word	0x00000100


	//----- nvinfo : EIATTR_CBANK_PARAM_SIZE
	.align		4
.L_73:
        /*0050*/ 	.byte	0x03, 0x19
        /*0052*/ 	.short	0x0018


	//----- nvinfo : EIATTR_PARAM_CBANK
	.align		4
        /*0054*/ 	.byte	0x04, 0x0a
        /*0056*/ 	.short	(.L_75 - .L_74)
	.align		4
.L_74:
        /*0058*/ 	.word	index@(.nv.constant0._Z15ArMapTabletoImgPhS_Pj)
        /*005c*/ 	.short	0x0380
        /*005e*/ 	.short	0x0018


	//----- nvinfo : EIATTR_SW_WAR
	.align		4
.L_75:
        /*0060*/ 	.byte	0x04, 0x36
        /*0062*/ 	.short	(.L_77 - .L_76)
.L_76:
        /*0064*/ 	.word	0x00000008
.L_77:


//--------------------- .nv.info._Z10ArMapTablePjS_ --------------------------
	.section	.nv.info._Z10ArMapTablePjS_,"",@"SHT_CUDA_INFO"
	.sectionflags	@""
	.align	4


	//----- nvinfo : EIATTR_CUDA_API_VERSION
	.align		4
        /*0000*/ 	.byte	0x04, 0x37
        /*0002*/ 	.short	(.L_79 - .L_78)
.L_78:
        /*0004*/ 	.word	0x00000082


	//----- nvinfo : EIATTR_KPARAM_INFO
	.align		4
.L_79:
        /*0008*/ 	.byte	0x04, 0x17
        /*000a*/ 	.short	(.L_81 - .L_80)
.L_80:
        /*000c*/ 	.word	0x00000000
        /*0010*/ 	.short	0x0001
        /*0012*/ 	.short	0x0008
        /*0014*/ 	.byte	0x00, 0xf5, 0x21, 0x00


	//----- nvinfo : EIATTR_KPARAM_INFO
	.align		4
.L_81:
        /*0018*/ 	.byte	0x04, 0x17
        /*001a*/ 	.short	(.L_83 - .L_82)
.L_82:
        /*001c*/ 	.word	0x00000000
        /*0020*/ 	.short	0x0000
        /*0022*/ 	.short	0x0000
        /*0024*/ 	.byte	0x00, 0xf5, 0x21, 0x00


	//----- nvinfo : EIATTR_SPARSE_MMA_MASK
	.align		4
.L_83:
        /*0028*/ 	.byte	0x03, 0x50
        /*002a*/ 	.short	0x0000


	//----- nvinfo : EIATTR_MAXREG_COUNT
	.align		4
        /*002c*/ 	.byte	0x03, 0x1b
        /*002e*/ 	.short	0x00ff


	//----- nvinfo : EIATTR_MERCURY_ISA_VERSION
	.align		4
        /*0030*/ 	.byte	0x03, 0x5f
        /*0032*/ 	.short	0x0101


	//----- nvinfo : EIATTR_VRC_CTA_INIT_COUNT
	.align		4
        /*0034*/ 	.byte	0x02, 0x4a
	.zero		1
	.zero		1


	//----- nvinfo : EIATTR_EXIT_INSTR_OFFSETS
	.align		4
        /*0038*/ 	.byte	0x04, 0x1c
        /*003a*/ 	.short	(.L_85 - .L_84)


	//   ....[0]....
.L_84:
        /*003c*/ 	.word	0x00000320


	//----- nvinfo : EIATTR_CBANK_PARAM_SIZE
	.align		4
.L_85:
        /*0040*/ 	.byte	0x03, 0x19
        /*0042*/ 	.short	0x0010


	//----- nvinfo : EIATTR_PARAM_CBANK
	.align		4
        /*0044*/ 	.byte	0x04, 0x0a
        /*0046*/ 	.short	(.L_87 - .L_86)
	.align		4
.L_86:
        /*0048*/ 	.word	index@(.nv.constant0._Z10ArMapTablePjS_)
        /*004c*/ 	.short	0x0380
        /*004e*/ 	.short	0x0010


	//----- nvinfo : EIATTR_SW_WAR
	.align		4
.L_87:
        /*0050*/ 	.byte	0x04, 0x36
        /*0052*/ 	.short	(.L_89 - .L_88)
.L_88:
        /*0054*/ 	.word	0x00000008
.L_89:


//--------------------- .nv.info._Z13Dec_GenCatMapPhS_PtS0_ --------------------------
	.section	.nv.info._Z13Dec_GenCatMapPhS_PtS0_,"",@"SHT_CUDA_INFO"
	.sectionflags	@""
	.align	4


	//----- nvinfo : EIATTR_CUDA_API_VERSION
	.align		4
        /*0000*/ 	.byte	0x04, 0x37
        /*0002*/ 	.short	(.L_91 - .L_90)
.L_90:
        /*0004*/ 	.word	0x00000082


	//----- nvinfo : EIATTR_KPARAM_INFO
	.align		4
.L_91:
        /*0008*/ 	.byte	0x04, 0x17
        /*000a*/ 	.short	(.L_93 - .L_92)
.L_92:
        /*000c*/ 	.word	0x00000000
        /*0010*/ 	.short	0x0003
        /*0012*/ 	.short	0x0018
        /*0014*/ 	.byte	0x00, 0xf5, 0x21, 0x00


	//----- nvinfo : EIATTR_KPARAM_INFO
	.align		4
.L_93:
        /*0018*/ 	.byte	0x04, 0x17
        /*001a*/ 	.short	(.L_95 - .L_94)
.L_94:
        /*001c*/ 	.word	0x00000000
        /*0020*/ 	.short	0x0002
        /*0022*/ 	.short	0x0010
        /*0024*/ 	.byte	0x00, 0xf5, 0x21, 0x00


	//----- nvinfo : EIATTR_KPARAM_INFO
	.align		4
.L_95:
        /*0028*/ 	.byte	0x04, 0x17
        /*002a*/ 	.short	(.L_97 - .L_96)
.L_96:
        /*002c*/ 	.word	0x00000000
        /*0030*/ 	.short	0x0001
        /*0032*/ 	.short	0x0008
        /*0034*/ 	.byte	0x00, 0xf5, 0x21, 0x00


	//----- nvinfo : EIATTR_KPARAM_INFO
	.align		4
.L_97:
        /*0038*/ 	.byte	0x04, 0x17
        /*003a*/ 	.short	(.L_99 - .L_98)
.L_98:
        /*003c*/ 	.word	0x00000000
        /*0040*/ 	.short	0x0000
        /*0042*/ 	.short	0x0000
        /*0044*/ 	.byte	0x00, 0xf5, 0x21, 0x00


	//----- nvinfo : EIATTR_SPARSE_MMA_MASK
	.align		4
.L_99:
        /*0048*/ 	.byte	0x03, 0x50
        /*004a*/ 	.short	0x0000


	//----- nvinfo : EIATTR_MAXREG_COUNT
	.align		4
        /*004c*/ 	.byte	0x03, 0x1b
        /*004e*/ 	.short	0x00ff


	//----- nvinfo : EIATTR_MERCURY_ISA_VERSION
	.align		4
        /*0050*/ 	.byte	0x03, 0x5f
        /*0052*/ 	.short	0x0101


	//----- nvinfo : EIATTR_VRC_CTA_INIT_COUNT
	.align		4
        /*0054*/ 	.byte	0x02, 0x4a
	.zero		1
	.zero		1


	//----- nvinfo : EIATTR_EXIT_INSTR_OFFSETS
	.align		4
        /*0058*/ 	.byte	0x04, 0x1c
        /*005a*/ 	.short	(.L_101 - .L_100)


	//   ....[0]....
.L_100:
        /*005c*/ 	.word	0x000003c0


	//----- nvinfo : EIATTR_CBANK_PARAM_SIZE
	.align		4
.L_101:
        /*0060*/ 	.byte	0x03, 0x19
        /*0062*/ 	.short	0x0020


	//----- nvinfo : EIATTR_PARAM_CBANK
	.align		4
        /*0064*/ 	.byte	0x04, 0x0a
        /*0066*/ 	.short	(.L_103 - .L_102)
	.align		4
.L_102:
        /*0068*/ 	.word	index@(.nv.constant0._Z13Dec_GenCatMapPhS_PtS0_)
        /*006c*/ 	.short	0x0380
        /*006e*/ 	.short	0x0020


	//----- nvinfo : EIATTR_SW_WAR
	.align		4
.L_103:
        /*0070*/ 	.byte	0x04, 0x36
        /*0072*/ 	.short	(.L_105 - .L_104)
.L_104:
        /*0074*/ 	.word	0x00000008
.L_105:


//--------------------- .nv.info._Z13Enc_GenCatMapPhS_PtS0_ --------------------------
	.section	.nv.info._Z13Enc_GenCatMapPhS_PtS0_,"",@"SHT_CUDA_INFO"
	.sectionflags	@""
	.align	4


	//----- nvinfo : EIATTR_CUDA_API_VERSION
	.align		4
        /*0000*/ 	.byte	0x04, 0x37
        /*0002*/ 	.short	(.L_107 - .L_106)
.L_106:
        /*0004*/ 	.word	0x00000082


	//----- nvinfo : EIATTR_KPARAM_INFO
	.align		4
.L_107:
        /*0008*/ 	.byte	0x04, 0x17
        /*000a*/ 	.short	(.L_109 - .L_108)
.L_108:
        /*000c*/ 	.word	0x00000000
        /*0010*/ 	.short	0x0003
        /*0012*/ 	.short	0x0018
        /*0014*/ 	.byte	0x00, 0xf5, 0x21, 0x00


	//----- nvinfo : EIATTR_KPARAM_INFO
	.align		4
.L_109:
        /*0018*/ 	.byte	0x04, 0x17
        /*001a*/ 	.short	(.L_111 - .L_110)
.L_110:
        /*001c*/ 	.word	0x00000000
        /*0020*/ 	.short	0x0002
        /*0022*/ 	.short	0x0010
        /*0024*/ 	.byte	0x00, 0xf5, 0x21, 0x00


	//----- nvinfo : EIATTR_KPARAM_INFO
	.align		4
.L_111:
        /*0028*/ 	.byte	0x04, 0x17
        /*002a*/ 	.short	(.L_113 - .L_112)
.L_112:
        /*002c*/ 	.word	0x00000000
        /*0030*/ 	.short	0x0001
        /*0032*/ 	.short	0x0008
        /*0034*/ 	.byte	0x00, 0xf5, 0x21, 0x00


	//----- nvinfo : EIATTR_KPARAM_INFO
	.align		4
.L_113:
        /*0038*/ 	.byte	0x04, 0x17
        /*003a*/ 	.short	(.L_115 - .L_114)
.L_114:
        /*003c*/ 	.word	0x00000000
        /*0040*/ 	.short	0x0000
        /*0042*/ 	.short	0x0000
        /*0044*/ 	.byte	0x00, 0xf5, 0x21, 0x00


	//----- nvinfo : EIATTR_SPARSE_MMA_MASK
	.align		4
.L_115:
        /*0048*/ 	.byte	0x03, 0x50
        /*004a*/ 	.short	0x0000


	//----- nvinfo : EIATTR_MAXREG_COUNT
	.align		4
        /*004c*/ 	.byte	0x03, 0x1b
        /*004e*/ 	.short	0x00ff


	//----- nvinfo : EIATTR_MERCURY_ISA_VERSION
	.align		4
        /*0050*/ 	.byte	0x03, 0x5f
        /*0052*/ 	.short	0x0101


	//----- nvinfo : EIATTR_VRC_CTA_INIT_COUNT
	.align		4
        /*0054*/ 	.byte	0x02, 0x4a
	.zero		1
	.zero		1


	//----- nvinfo : EIATTR_EXIT_INSTR_OFFSETS
	.align		4
        /*0058*/ 	.byte	0x04, 0x1c
        /*005a*/ 	.short	(.L_117 - .L_116)


	//   ....[0]....
.L_116:
        /*005c*/ 	.word	0x000003c0


	//----- nvinfo : EIATTR_CBANK_PARAM_SIZE
	.align		4
.L_117:
        /*0060*/ 	.byte	0x03, 0x19
        /*0062*/ 	.short	0x0020


	//----- nvinfo : EIATTR_PARAM_CBANK
	.align		4
        /*0064*/ 	.byte	0x04, 0x0a
        /*0066*/ 	.short	(.L_119 - .L_118)
	.align		4
.L_118:
        /*0068*/ 	.word	index@(.nv.constant0._Z13Enc_GenCatMapPhS_PtS0_)
        /*006c*/ 	.short	0x0380
        /*006e*/ 	.short	0x0020


	//----- nvinfo : EIATTR_SW_WAR
	.align		4
.L_119:
        /*0070*/ 	.byte	0x04, 0x36
        /*0072*/ 	.short	(.L_121 - .L_120)
.L_120:
        /*0074*/ 	.word	0x00000008
.L_121:


//--------------------- .nv.info._Z7FracXorPhS_S_ --------------------------
	.section	.nv.info._Z7FracXorPhS_S_,"",@"SHT_CUDA_INFO"
	.sectionflags	@""
	.align	4


	//----- nvinfo : EIATTR_CUDA_API_VERSION
	.align		4
        /*0000*/ 	.byte	0x04, 0x37
        /*0002*/ 	.short	(.L_123 - .L_122)
.L_122:
        /*0004*/ 	.word	0x00000082


	//----- nvinfo : EIATTR_KPARAM_INFO
	.align		4
.L_123:
        /*0008*/ 	.byte	0x04, 0x17
        /*000a*/ 	.short	(.L_125 - .L_124)
.L_124:
        /*000c*/ 	.word	0x00000000
        /*0010*/ 	.short	0x0002
        /*0012*/ 	.short	0x0010
        /*0014*/ 	.byte	0x00, 0xf5, 0x21, 0x00


	//----- nvinfo : EIATTR_KPARAM_INFO
	.align		4
.L_125:
        /*0018*/ 	.byte	0x04, 0x17
        /*001a*/ 	.short	(.L_127 - .L_126)
.L_126:
        /*001c*/ 	.word	0x00000000
        /*0020*/ 	.short	0x0001
        /*0022*/ 	.short	0x0008
        /*0024*/ 	.byte	0x00, 0xf5, 0x21, 0x00


	//----- nvinfo : EIATTR_KPARAM_INFO
	.align		4
.L_127:
        /*0028*/ 	.byte	0x04, 0x17
        /*002a*/ 	.short	(.L_129 - .L_128)
.L_128:
        /*002c*/ 	.word	0x00000000
        /*0030*/ 	.short	0x0000
        /*0032*/ 	.short	0x0000
        /*0034*/ 	.byte	0x00, 0xf5, 0x21, 0x00


	//----- nvinfo : EIATTR_SPARSE_MMA_MASK
	.align		4
.L_129:
        /*0038*/ 	.byte	0x03, 0x50
        /*003a*/ 	.short	0x0000


	//----- nvinfo : EIATTR_MAXREG_COUNT
	.align		4
        /*003c*/ 	.byte	0x03, 0x1b
        /*003e*/ 	.short	0x00ff


	//----- nvinfo : EIATTR_MERCURY_ISA_VERSION
	.align		4
        /*0040*/ 	.byte	0x03, 0x5f
        /*0042*/ 	.short	0x0101


	//----- nvinfo : EIATTR_VRC_CTA_INIT_COUNT
	.align		4
        /*0044*/ 	.byte	0x02, 0x4a
	.zero		1
	.zero		1


	//----- nvinfo : EIATTR_EXIT_INSTR_OFFSETS
	.align		4
        /*0048*/ 	.byte	0x04, 0x1c
        /*004a*/ 	.short	(.L_131 - .L_130)


	//   ....[0]....
.L_130:
        /*004c*/ 	.word	0x00000120


	//----- nvinfo : EIATTR_CBANK_PARAM_SIZE
	.align		4
.L_131:
        /*0050*/ 	.byte	0x03, 0x19
        /*0052*/ 	.short	0x0018


	//----- nvinfo : EIATTR_PARAM_CBANK
	.align		4
        /*0054*/ 	.byte	0x04, 0x0a
        /*0056*/ 	.short	(.L_133 - .L_132)
	.align		4
.L_132:
        /*0058*/ 	.word	index@(.nv.constant0._Z7FracXorPhS_S_)
        /*005c*/ 	.short	0x0380
        /*005e*/ 	.short	0x0018


	//----- nvinfo : EIATTR_SW_WAR
	.align		4
.L_133:
        /*0060*/ 	.byte	0x04, 0x36
        /*0062*/ 	.short	(.L_135 - .L_134)
.L_134:
        /*0064*/ 	.word	0x00000008
.L_135:


//--------------------- .nv.info._Z6WarmUpv       --------------------------
	.section	.nv.info._Z6WarmUpv,"",@"SHT_CUDA_INFO"
	.sectionflags	@""
	.align	4


	//----- nvinfo : EIATTR_CUDA_API_VERSION
	.align		4
        /*0000*/ 	.byte	0x04, 0x37
        /*0002*/ 	.short	(.L_137 - .L_136)
.L_136:
        /*0004*/ 	.word	0x00000082


	//----- nvinfo : EIATTR_SPARSE_MMA_MASK
	.align		4
.L_137:
        /*0008*/ 	.byte	0x03, 0x50
        /*000a*/ 	.short	0x0000


	//----- nvinfo : EIATTR_MAXREG_COUNT
	.align		4
        /*000c*/ 	.byte	0x03, 0x1b
        /*000e*/ 	.short	0x00ff


	//----- nvinfo : EIATTR_MERCURY_ISA_VERSION
	.align		4
        /*0010*/ 	.byte	0x03, 0x5f
        /*0012*/ 	.short	0x0101


	//----- nvinfo : EIATTR_VRC_CTA_INIT_COUNT
	.align		4
        /*0014*/ 	.byte	0x02, 0x4a
	.zero		1
	.zero		1


	//----- nvinfo : EIATTR_EXIT_INSTR_OFFSETS
	.align		4
        /*0018*/ 	.byte	0x04, 0x1c
        /*001a*/ 	.short	(.L_139 - .L_138)


	//   ....[0]....
.L_138:
        /*001c*/ 	.word	0x00000010


	//----- nvinfo : EIATTR_SW_WAR
	.align		4
.L_139:
        /*0020*/ 	.byte	0x04, 0x36
        /*0022*/ 	.short	(.L_141 - .L_140)
.L_140:
        /*0024*/ 	.word	0x00000008
.L_141:


//--------------------- .nv.info._Z8ArMapImgPhS_  --------------------------
	.section	.nv.info._Z8ArMapImgPhS_,"",@"SHT_CUDA_INFO"
	.sectionflags	@""
	.align	4


	//----- nvinfo : EIATTR_CUDA_API_VERSION
	.align		4
        /*0000*/ 	.byte	0x04, 0x37
        /*0002*/ 	.short	(.L_143 - .L_142)
.L_142:
        /*0004*/ 	.word	0x00000082


	//----- nvinfo : EIATTR_KPARAM_INFO
	.align		4
.L_143:
        /*0008*/ 	.byte	0x04, 0x17
        /*000a*/ 	.short	(.L_145 - .L_144)
.L_144:
        /*000c*/ 	.word	0x00000000
        /*0010*/ 	.short	0x0001
        /*0012*/ 	.short	0x0008
        /*0014*/ 	.byte	0x00, 0xf5, 0x21, 0x00


	//----- nvinfo : EIATTR_KPARAM_INFO
	.align		4
.L_145:
        /*0018*/ 	.byte	0x04, 0x17
        /*001a*/ 	.short	(.L_147 - .L_146)
.L_146:
        /*001c*/ 	.word	0x00000000
        /*0020*/ 	.short	0x0000
        /*0022*/ 	.short	0x0000
        /*0024*/ 	.byte	0x00, 0xf5, 0x21, 0x00


	//----- nvinfo : EIATTR_SPARSE_MMA_MASK
	.align		4
.L_147:
        /*0028*/ 	.byte	0x03, 0x50
        /*002a*/ 	.short	0x0000


	//----- nvinfo : EIATTR_MAXREG_COUNT
	.align		4
        /*002c*/ 	.byte	0x03, 0x1b
        /*002e*/ 	.short	0x00ff


	//----- nvinfo : EIATTR_MERCURY_ISA_VERSION
	.align		4
        /*0030*/ 	.byte	0x03, 0x5f
        /*0032*/ 	.short	0x0101


	//----- nvinfo : EIATTR_VRC_CTA_INIT_COUNT
	.align		4
        /*0034*/ 	.byte	0x02, 0x4a
	.zero		1
	.zero		1


	//----- nvinfo : EIATTR_EXIT_INSTR_OFFSETS
	.align		4
        /*0038*/ 	.byte	0x04, 0x1c
        /*003a*/ 	.short	(.L_149 - .L_148)


	//   ....[0]....
.L_148:
        /*003c*/ 	.word	0x00000360


	//----- nvinfo : EIATTR_CBANK_PARAM_SIZE
	.align		4
.L_149:
        /*0040*/ 	.byte	0x03, 0x19
        /*0042*/ 	.short	0x0010


	//----- nvinfo : EIATTR_PARAM_CBANK
	.align		4
        /*0044*/ 	.byte	0x04, 0x0a
        /*0046*/ 	.short	(.L_151 - .L_150)
	.align		4
.L_150:
        /*0048*/ 	.word	index@(.nv.constant0._Z8ArMapImgPhS_)
        /*004c*/ 	.short	0x0380
        /*004e*/ 	.short	0x0010


	//----- nvinfo : EIATTR_SW_WAR
	.align		4
.L_151:
        /*0050*/ 	.byte	0x04, 0x36
        /*0052*/ 	.short	(.L_153 - .L_152)
.L_152:
        /*0054*/ 	.word	0x00000008
.L_153:


//--------------------- .nv.callgraph             --------------------------
	.section	.nv.callgraph,"",@"SHT_CUDA_CALLGRAPH"
	.align	4
	.sectionentsize	8
	.align		4
        /*0000*/ 	.word	0x00000000
	.align		4
        /*0004*/ 	.word	0xffffffff
	.align		4
        /*0008*/ 	.word	0x00000000
	.align		4
        /*000c*/ 	.word	0xfffffffe
	.align		4
        /*0010*/ 	.word	0x00000000
	.align		4
        /*0014*/ 	.word	0xfffffffd
	.align		4
        /*0018*/ 	.word	0x00000000
	.align		4
        /*001c*/ 	.word	0xfffffffc


//--------------------- .text._Z9generateUPdPtd   --------------------------
	.section	.text._Z9generateUPdPtd,"ax",@progbits
	.align	128
        .global         _Z9generateUPdPtd
        .type           _Z9generateUPdPtd,@function
        .size           _Z9generateUPdPtd,(.L_x_20 - _Z9generateUPdPtd)
        .other          _Z9generateUPdPtd,@"STO_CUDA_ENTRY STV_DEFAULT"
_Z9generateUPdPtd:
.text._Z9generateUPdPtd:
[----:B------:R-:W-:Y:S01]  /*0000*/  LDC R1, c[0x0][0x37c] ;  /* 0x0000df00ff017b82 */ /* 0x000fe20000000800 */
[----:B------:R-:W0:Y:S07]  /*0010*/  S2R R3, SR_TID.X ;  /* 0x0000000000037919 */ /* 0x000e2e0000002100 */
[----:B------:R-:W0:Y:S01]  /*0020*/  S2UR UR4, SR_CTAID.X ;  /* 0x00000000000479c3 */ /* 0x000e220000002500 */
[----:B------:R-:W1:Y:S07]  /*0030*/  LDCU.64 UR6, c[0x0][0x358] ;  /* 0x00006b00ff0677ac */ /* 0x000e6e0008000a00 */
[----:B------:R-:W0:Y:S08]  /*0040*/  LDC R0, c[0x0][0x360] ;  /* 0x0000d800ff007b82 */ /* 0x000e300000000800 */
[----:B------:R-:W2:Y:S01]  /*0050*/  LDC.64 R6, c[0x0][0x380] ;  /* 0x0000e000ff067b82 */ /* 0x000ea20000000a00 */
[----:B0-----:R-:W-:Y:S01]  /*0060*/  IMAD R0, R0, UR4, R3 ;  /* 0x0000000400007c24 */ /* 0x001fe2000f8e0203 */
[----:B------:R-:W0:Y:S03]  /*0070*/  LDCU.64 UR4, c[0x0][0x390] ;  /* 0x00007200ff0477ac */ /* 0x000e260008000a00 */
[----:B--2---:R-:W-:-:S05]  /*0080*/  IMAD.WIDE R6, R0, 0x8, R6 ;  /* 0x0000000800067825 */ /* 0x004fca00078e0206 */
[----:B-1----:R-:W2:Y:S01]  /*0090*/  LDG.E.64 R2, desc[UR6][R6.64] ;  /* 0x0000000606027981 */ /* 0x002ea2000c1e1b00 */
[----:B------:R-:W-:Y:S01]  /*00a0*/  BSSY.RECONVERGENT B0, `(.L_x_0) ;  /* 0x000007f000007945 */ /* 0x000fe20003800200 */
[----:B0-----:R-:W-:-:S06]  /*00b0*/  ULOP3.LUT UR5, UR5, 0x7fffffff, URZ, 0xc0, !UPT ;  /* 0x7fffffff05057892 */ /* 0x001fcc000f8ec0ff */
[----:B------:R-:W-:Y:S01]  /*00c0*/  IMAD.U32 R5, RZ, RZ, UR5 ;  /* 0x00000005ff057e24 */ /* 0x000fe2000f8e00ff */
[----:B--2---:R-:W-:-:S10]  /*00d0*/  DMUL R2, R2, 100000000 ;  /* 0x4197d78402027828 */ /* 0x004fd40000000000 */
[----:B------:R-:W-:Y:S01]  /*00e0*/  LOP3.LUT R9, R3, 0x7fffffff, RZ, 0xc0, !PT ;  /* 0x7fffffff03097812 */ /* 0x000fe200078ec0ff */
[----:B------:R-:W-:-:S03]  /*00f0*/  IMAD.MOV.U32 R8, RZ, RZ, R2 ;  /* 0x000000ffff087224 */ /* 0x000fc600078e0002 */
[----:B------:R-:W-:-:S04]  /*0100*/  VIMNMX.U32 R4, PT, PT, R9, UR5, !PT ;  /* 0x0000000509047c48 */ /* 0x000fc8000ffe0000 */
[----:B------:R-:W-:Y:S01]  /*0110*/  ISETP.GE.U32.AND P0, PT, R4, 0x7ff00000, PT ;  /* 0x7ff000000400780c */ /* 0x000fe20003f06070 */
[----:B------:R-:W-:-:S12]  /*0120*/  IMAD.U32 R4, RZ, RZ, UR4 ;  /* 0x00000004ff047e24 */ /* 0x000fd8000f8e00ff */
[----:B------:R-:W-:Y:S05]  /*0130*/  @!P0 BRA `(.L_x_1) ;  /* 0x0000000000208947 */ /* 0x000fea0003800000 */
[----:B------:R-:W-:-:S06]  /*0140*/  DSETP.NAN.AND P0, PT, R4, R4, PT ;  /* 0x000000040400722a */ /* 0x000fcc0003f08000 */
[----:B------:R-:W-:-:S14]  /*0150*/  DSETP.NUM.AND P0, PT, R8, R8, !P0 ;  /* 0x000000080800722a */ /* 0x000fdc0004707000 */
[----:B------:R-:W0:Y:S01]  /*0160*/  @!P0 LDC.64 R6, c[0x0][0x390] ;  /* 0x0000e400ff068b82 */ /* 0x000e220000000a00 */
[----:B------:R-:W-:Y:S02]  /*0170*/  @P0 DSETP.NEU.AND P1, PT, R8, +INF , PT ;  /* 0x7ff000000800042a */ /* 0x000fe40003f2d000 */
[----:B0-----:R-:W-:-:S06]  /*0180*/  @!P0 DADD R6, R2, R6 ;  /* 0x0000000002068229 */ /* 0x001fcc0000000006 */
[----:B------:R-:W-:Y:S02]  /*0190*/  @P0 FSEL R6, R2, RZ, P1 ;  /* 0x000000ff02060208 */ /* 0x000fe40000800000 */
[----:B------:R-:W-:Y:S01]  /*01a0*/  @P0 FSEL R7, R3, -QNAN , P1 ;  /* 0xfff8000003070808 */ /* 0x000fe20000800000 */
[----:B------:R-:W-:Y:S06]  /*01b0*/  BRA `(.L_x_2) ;  /* 0x0000000400b47947 */ /* 0x000fec0003800000 */
.L_x_1:
[----:B------:R-:W-:Y:S01]  /*01c0*/  DSETP.NEU.AND P0, PT, R4, RZ, PT ;  /* 0x000000ff0400722a */ /* 0x000fe20003f0d000 */
[----:B------:R-:W-:Y:S02]  /*01d0*/  IMAD.MOV.U32 R6, RZ, RZ, 0x0 ;  /* 0x00000000ff067424 */ /* 0x000fe400078e00ff */
[----:B------:R-:W-:-:S11]  /*01e0*/  IMAD.MOV.U32 R7, RZ, RZ, -0x80000 ;  /* 0xfff80000ff077424 */ /* 0x000fd600078e00ff */
[----:B------:R-:W-:Y:S05]  /*01f0*/  @!P0 BRA `(.L_x_2) ;  /* 0x0000000400a48947 */ /* 0x000fea0003800000 */
[----:B------:R-:W-:Y:S01]  /*0200*/  DSETP.GE.AND P0, PT, R8, R4, PT ;  /* 0x000000040800722a */ /* 0x000fe20003f06000 */
[----:B------:R-:W-:Y:S02]  /*0210*/  IMAD.MOV.U32 R6, RZ, RZ, R2 ;  /* 0x000000ffff067224 */ /* 0x000fe400078e0002 */
[----:B------:R-:W-:-:S11]  /*0220*/  IMAD.MOV.U32 R7, RZ, RZ, R3 ;  /* 0x000000ffff077224 */ /* 0x000fd600078e0003 */
[----:B------:R-:W-:Y:S05]  /*0230*/  @!P0 BRA `(.L_x_2) ;  /* 0x0000000400948947 */ /* 0x000fea0003800000 */
[----:B------:R-:W-:Y:S01]  /*0240*/  ISETP.GT.U32.AND P0, PT, R9, 0xfffff, PT ;  /* 0x000fffff0900780c */ /* 0x000fe20003f04070 */
[----:B------:R-:W-:Y:S01]  /*0250*/  BSSY.RECONVERGENT B1, `(.L_x_3) ;  /* 0x0000025000017945 */ /* 0x000fe20003800200 */
[----:B------:R-:W-:Y:S02]  /*0260*/  ISETP.GT.U32.AND P1, PT, R5, 0xfffff, PT ;  /* 0x000fffff0500780c */ /* 0x000fe40003f24070 */
[----:B------:R-:W-:Y:S02]  /*0270*/  SHF.R.U32.HI R6, RZ, 0x14, R9 ;  /* 0x00000014ff067819 */ /* 0x000fe40000011609 */
[----:B------:R-:W-:-:S07]  /*0280*/  SHF.R.U32.HI R7, RZ, 0x14, R5 ;  /* 0x00000014ff077819 */ /* 0x000fce0000011605 */
[----:B------:R-:W-:Y:S02]  /*0290*/  @!P0 DMUL R8, R8, 1.80143985094819840000e+16 ;  /* 0x4350000008088828 */ /* 0x000fe40000000000 */
[----:B------:R-:W-:-:S08]  /*02a0*/  @!P1 DMUL R4, R4, 1.80143985094819840000e+16 ;  /* 0x4350000004049828 */ /* 0x000fd00000000000 */
[----:B------:R-:W-:Y:S02]  /*02b0*/  @!P0 LEA.HI R10, R9, R6, RZ, 0xc ;  /* 0x00000006090a8211 */ /* 0x000fe400078f60ff */
[----:B------:R-:W-:Y:S02]  /*02c0*/  @!P1 LEA.HI R11, R5, R7, RZ, 0xc ;  /* 0x00000007050b9211 */ /* 0x000fe400078f60ff */
[----:B------:R-:W-:Y:S01]  /*02d0*/  LOP3.LUT R15, R9, 0xfffff, RZ, 0xc0, !PT ;  /* 0x000fffff090f7812 */ /* 0x000fe200078ec0ff */
[----:B------:R-:W-:Y:S02]  /*02e0*/  @!P0 VIADD R6, R10, 0xffffffca ;  /* 0xffffffca0a068836 */ /* 0x000fe40000000000 */
[----:B------:R-:W-:Y:S01]  /*02f0*/  @!P1 VIADD R7, R11, 0xffffffca ;  /* 0xffffffca0b079836 */ /* 0x000fe20000000000 */
[----:B------:R-:W-:Y:S01]  /*0300*/  LOP3.LUT R15, R15, 0x100000, RZ, 0xfc, !PT ;  /* 0x001000000f0f7812 */ /* 0x000fe200078efcff */
[----:B------:R-:W-:Y:S02]  /*0310*/  IMAD.MOV.U32 R11, RZ, RZ, R8 ;  /* 0x000000ffff0b7224 */ /* 0x000fe400078e0008 */
[----:B------:R-:W-:-:S04]  /*0320*/  IMAD.IADD R12, R6, 0x1, -R7 ;  /* 0x00000001060c7824 */ /* 0x000fc800078e0a07 */
[----:B------:R-:W-:Y:S01]  /*0330*/  IMAD.MOV.U32 R8, RZ, RZ, R12 ;  /* 0x000000ffff087224 */ /* 0x000fe200078e000c */
[----:B------:R-:W-:-:S04]  /*0340*/  VIMNMX R17, PT, PT, RZ, R12, PT ;  /* 0x0000000cff117248 */ /* 0x000fc80003fe0100 */
[----:B------:R-:W-:-:S05]  /*0350*/  IADD3 R6, PT, PT, R6, -R7, -R17 ;  /* 0x8000000706067210 */ /* 0x000fca0007ffe811 */
[----:B------:R-:W-:-:S05]  /*0360*/  VIADD R6, R6, 0x1 ;  /* 0x0000000106067836 */ /* 0x000fca0000000000 */
[----:B------:R-:W-:Y:S02]  /*0370*/  LOP3.LUT P0, R9, R6, 0x3, RZ, 0xc0, !PT ;  /* 0x0000000306097812 */ /* 0x000fe4000780c0ff */
[----:B------:R-:W-:-:S04]  /*0380*/  LOP3.LUT R6, R5, 0xfffff, RZ, 0xc0, !PT ;  /* 0x000fffff05067812 */ /* 0x000fc800078ec0ff */
[----:B------:R-:W-:-:S07]  /*0390*/  LOP3.LUT R6, R6, 0x100000, RZ, 0xfc, !PT ;  /* 0x0010000006067812 */ /* 0x000fce00078efcff */
[----:B------:R-:W-:Y:S05]  /*03a0*/  @!P0 BRA `(.L_x_4) ;  /* 0x00000000003c8947 */ /* 0x000fea0003800000 */
[----:B------:R-:W-:Y:S01]  /*03b0*/  BSSY.RECONVERGENT B2, `(.L_x_4) ;  /* 0x000000e000027945 */ /* 0x000fe20003800200 */
[----:B------:R-:W-:Y:S02]  /*03c0*/  IMAD.MOV R9, RZ, RZ, -R9 ;  /* 0x000000ffff097224 */ /* 0x000fe400078e0a09 */
[----:B------:R-:W-:-:S07]  /*03d0*/  IMAD.MOV.U32 R8, RZ, RZ, R12 ;  /* 0x000000ffff087224 */ /* 0x000fce00078e000c */
.L_x_5:
[----:B------:R-:W-:Y:S01]  /*03e0*/  VIADD R9, R9, 0x1 ;  /* 0x0000000109097836 */ /* 0x000fe20000000000 */
[----:B------:R-:W-:Y:S01]  /*03f0*/  IADD3 R13, P0, PT, -R4, R11, RZ ;  /* 0x0000000b040d7210 */ /* 0x000fe20007f1e1ff */
[----:B------:R-:W-:-:S03]  /*0400*/  VIADD R8, R8, 0xffffffff ;  /* 0xffffffff08087836 */ /* 0x000fc60000000000 */
[----:B------:R-:W-:Y:S01]  /*0410*/  ISETP.NE.AND P1, PT, R9, RZ, PT ;  /* 0x000000ff0900720c */ /* 0x000fe20003f25270 */
[----:B------:R-:W-:-:S05]  /*0420*/  IMAD.X R10, R15, 0x1, ~R6, P0 ;  /* 0x000000010f0a7824 */ /* 0x000fca00000e0e06 */
[----:B------:R-:W-:-:S04]  /*0430*/  ISETP.GE.AND P0, PT, R10, RZ, PT ;  /* 0x000000ff0a00720c */ /* 0x000fc80003f06270 */
[----:B------:R-:W-:Y:S02]  /*0440*/  SEL R13, R11, R13, !P0 ;  /* 0x0000000d0b0d7207 */ /* 0x000fe40004000000 */
[----:B------:R-:W-:-:S03]  /*0450*/  SEL R10, R15, R10, !P0 ;  /* 0x0000000a0f0a7207 */ /* 0x000fc60004000000 */
[C---:B------:R-:W-:Y:S01]  /*0460*/  IMAD.SHL.U32 R11, R13.reuse, 0x2, RZ ;  /* 0x000000020d0b7824 */ /* 0x040fe200078e00ff */
[----:B------:R-:W-:Y:S01]  /*0470*/  SHF.L.U64.HI R15, R13, 0x1, R10 ;  /* 0x000000010d0f7819 */ /* 0x000fe2000001020a */
[----:B------:R-:W-:Y:S06]  /*0480*/  @P1 BRA `(.L_x_5) ;  /* 0xfffffffc00d41947 */ /* 0x000fec000383ffff */
[----:B------:R-:W-:Y:S05]  /*0490*/  BSYNC.RECONVERGENT B2 ;  /* 0x0000000000027941 */ /* 0x000fea0003800200 */
.L_x_4:
[----:B------:R-:W-:Y:S05]  /*04a0*/  BSYNC.RECONVERGENT B1 ;  /* 0x0000000000017941 */ /* 0x000fea0003800200 */
.L_x_3:
[----:B------:R-:W-:Y:S01]  /*04b0*/  IMAD.IADD R9, R12, 0x1, -R17 ;  /* 0x000000010c097824 */ /* 0x000fe200078e0a11 */
[----:B------:R-:W-:Y:S04]  /*04c0*/  BSSY.RECONVERGENT B1, `(.L_x_6) ;  /* 0x0000025000017945 */ /* 0x000fe80003800200 */
[----:B------:R-:W-:-:S13]  /*04d0*/  ISETP.GE.U32.AND P0, PT, R9, 0x3, PT ;  /* 0x000000030900780c */ /* 0x000fda0003f06070 */
[----:B------:R-:W-:Y:S05]  /*04e0*/  @!P0 BRA `(.L_x_7) ;  /* 0x0000000000888947 */ /* 0x000fea0003800000 */
[----:B------:R-:W-:Y:S01]  /*04f0*/  BSSY.RECONVERGENT B2, `(.L_x_8) ;  /* 0x0000020000027945 */ /* 0x000fe20003800200 */
.L_x_9:
[----:B------:R-:W-:Y:S02]  /*0500*/  IADD3 R10, P0, PT, -R4, R11, RZ ;  /* 0x0000000b040a7210 */ /* 0x000fe40007f1e1ff */
[C---:B------:R-:W-:Y:S01]  /*0510*/  ISETP.GT.AND P1, PT, R8.reuse, 0x3, PT ;  /* 0x000000030800780c */ /* 0x040fe20003f24270 */
[----:B------:R-:W-:Y:S02]  /*0520*/  VIADD R8, R8, 0xfffffffc ;  /* 0xfffffffc08087836 */ /* 0x000fe40000000000 */
[----:B------:R-:W-:-:S05]  /*0530*/  IMAD.X R12, R15, 0x1, ~R6, P0 ;  /* 0x000000010f0c7824 */ /* 0x000fca00000e0e06 */
[----:B------:R-:W-:-:S04]  /*0540*/  ISETP.GE.AND P0, PT, R12, RZ, PT ;  /* 0x000000ff0c00720c */ /* 0x000fc80003f06270 */
[----:B------:R-:W-:Y:S02]  /*0550*/  SEL R10, R11, R10, !P0 ;  /* 0x0000000a0b0a7207 */ /* 0x000fe40004000000 */
[----:B------:R-:W-:-:S03]  /*0560*/  SEL R15, R15, R12, !P0 ;  /* 0x0000000c0f0f7207 */ /* 0x000fc60004000000 */
[C---:B------:R-:W-:Y:S01]  /*0570*/  IMAD.SHL.U32 R9, R10.reuse, 0x2, RZ ;  /* 0x000000020a097824 */ /* 0x040fe200078e00ff */
[----:B------:R-:W-:-:S04]  /*0580*/  SHF.L.U64.HI R15, R10, 0x1, R15 ;  /* 0x000000010a0f7819 */ /* 0x000fc8000001020f */
[----:B------:R-:W-:-:S05]  /*0590*/  IADD3 R11, P0, PT, -R4, R9, RZ ;  /* 0x00000009040b7210 */ /* 0x000fca0007f1e1ff */
        /* <DEDUP_REMOVED lines=22> */
.L_x_8:
[----:B------:R-:W-:-:S07]  /*0700*/  IMAD.MOV.U32 R13, RZ, RZ, R9 ;  /* 0x000000ffff0d7224 */ /* 0x000fce00078e0009 */
.L_x_7:
[----:B------:R-:W-:Y:S05]  /*0710*/  BSYNC.RECONVERGENT B1 ;  /* 0x0000000000017941 */ /* 0x000fea0003800200 */
.L_x_6:
[----:B------:R-:W-:Y:S01]  /*0720*/  LOP3.LUT R9, R10, 0x7fffffff, RZ, 0xc0, !PT ;  /* 0x7fffffff0a097812 */ /* 0x000fe200078ec0ff */
[----:B------:R-:W-:Y:S01]  /*0730*/  BSSY.RECONVERGENT B1, `(.L_x_10) ;  /* 0x0000014000017945 */ /* 0x000fe20003800200 */
[----:B------:R-:W-:Y:S01]  /*0740*/  ISETP.NE.U32.AND P0, PT, R13, RZ, PT ;  /* 0x000000ff0d00720c */ /* 0x000fe20003f05070 */
[----:B------:R-:W-:Y:S02]  /*0750*/  IMAD.MOV.U32 R6, RZ, RZ, RZ ;  /* 0x000000ffff067224 */ /* 0x000fe400078e00ff */
[----:B------:R-:W-:Y:S01]  /*0760*/  IMAD.MOV.U32 R11, RZ, RZ, RZ ;  /* 0x000000ffff0b7224 */ /* 0x000fe200078e00ff */
[----:B------:R-:W-:-:S13]  /*0770*/  ISETP.NE.AND.EX P0, PT, R9, RZ, PT, P0 ;  /* 0x000000ff0900720c */ /* 0x000fda0003f05300 */
[----:B------:R-:W-:Y:S05]  /*0780*/  @!P0 BRA `(.L_x_11) ;  /* 0x0000000000388947 */ /* 0x000fea0003800000 */
[----:B------:R-:W-:-:S06]  /*0790*/  IMAD.MOV.U32 R8, RZ, RZ, R13 ;  /* 0x000000ffff087224 */ /* 0x000fcc00078e000d */
[----:B------:R-:W-:-:S10]  /*07a0*/  DMUL R4, R8, 1.80143985094819840000e+16 ;  /* 0x4350000008047828 */ /* 0x000fd40000000000 */
[----:B------:R-:W-:-:S04]  /*07b0*/  SHF.R.U32.HI R4, RZ, 0x14, R5 ;  /* 0x00000014ff047819 */ /* 0x000fc80000011605 */
[----:B------:R-:W-:-:S05]  /*07c0*/  IADD3 R8, PT, PT, -R4, 0x37, RZ ;  /* 0x0000003704087810 */ /* 0x000fca0007ffe1ff */
[----:B------:R-:W-:Y:S01]  /*07d0*/  IMAD.IADD R5, R7, 0x1, -R8 ;  /* 0x0000000107057824 */ /* 0x000fe200078e0a08 */
[CC--:B------:R-:W-:Y:S02]  /*07e0*/  SHF.L.U64.HI R7, R13.reuse, R8.reuse, R9 ;  /* 0x000000080d077219 */ /* 0x0c0fe40000010209 */
[----:B------:R-:W-:Y:S02]  /*07f0*/  SHF.L.U32 R8, R13, R8, RZ ;  /* 0x000000080d087219 */ /* 0x000fe400000006ff */
[----:B------:R-:W-:-:S13]  /*0800*/  ISETP.GT.AND P0, PT, R5, RZ, PT ;  /* 0x000000ff0500720c */ /* 0x000fda0003f04270 */
[C---:B------:R-:W-:Y:S01]  /*0810*/  @!P0 IADD3 R4, PT, PT, -R5.reuse, 0x1, RZ ;  /* 0x0000000105048810 */ /* 0x040fe20007ffe1ff */
[----:B------:R-:W-:-:S03]  /*0820*/  @P0 VIADD R5, R5, 0xffffffff ;  /* 0xffffffff05050836 */ /* 0x000fc60000000000 */
[--C-:B------:R-:W-:Y:S02]  /*0830*/  @!P0 SHF.R.U64 R6, R8, R4, R7.reuse ;  /* 0x0000000408068219 */ /* 0x100fe40000001207 */
[----:B------:R-:W-:Y:S02]  /*0840*/  @P0 IADD3 R6, P1, PT, RZ, R8, RZ ;  /* 0x00000008ff060210 */ /* 0x000fe40007f3e0ff */
[----:B------:R-:W-:-:S03]  /*0850*/  @!P0 SHF.R.U32.HI R11, RZ, R4, R7 ;  /* 0x00000004ff0b8219 */ /* 0x000fc60000011607 */
[----:B------:R-:W-:-:S08]  /*0860*/  @P0 IMAD.U32.X R11, R5, 0x100000, R7, P1 ;  /* 0x00100000050b0824 */ /* 0x000fd000008e0407 */
.L_x_11:
[----:B------:R-:W-:Y:S05]  /*0870*/  BSYNC.RECONVERGENT B1 ;  /* 0x0000000000017941 */ /* 0x000fea0003800200 */
.L_x_10:
[----:B------:R-:W-:-:S07]  /*0880*/  LOP3.LUT R7, R11, 0x80000000, R3, 0xb8, !PT ;  /* 0x800000000b077812 */ /* 0x000fce00078eb803 */
.L_x_2:
[----:B------:R-:W-:Y:S05]  /*0890*/  BSYNC.RECONVERGENT B0 ;  /* 0x0000000000007941 */ /* 0x000fea0003800200 */
.L_x_0:
[----:B------:R-:W0:Y:S01]  /*08a0*/  LDC.64 R2, c[0x0][0x388] ;  /* 0x0000e200ff027b82 */ /* 0x000e220000000a00 */
[----:B------:R-:W1:Y:S01]  /*08b0*/  F2I.F64.TRUNC R7, R6 ;  /* 0x0000000600077311 */ /* 0x000e62000030d100 */
[----:B0-----:R-:W-:-:S05]  /*08c0*/  IMAD.WIDE R2, R0, 0x2, R2 ;  /* 0x0000000200027825 */ /* 0x001fca00078e0202 */
[----:B-1----:R-:W-:Y:S01]  /*08d0*/  STG.E.U16 desc[UR6][R2.64], R7 ;  /* 0x0000000702007986 */ /* 0x002fe2000c101506 */
[----:B------:R-:W-:Y:S05]  /*08e0*/  EXIT ;  /* 0x000000000000794d */ /* 0x000fea0003800000 */
.L_x_12:
[----:B------:R-:W-:-:S00]  /*08f0*/  BRA `(.L_x_12) ;  /* 0xfffffffc00fc7947 */ /* 0x000fc0000383ffff */
[----:B------:R-:W-:-:S00]  /*0900*/  NOP ;  /* 0x0000000000007918 */ /* 0x000fc00000000000 */
[----:B------:R-:W-:-:S00]  /*0910*/  NOP ;  /* 0x0000000000007918 */ /* 0x000fc00000000000 */
[----:B------:R-:W-:-:S00]  /*0920*/  NOP ;  /* 0x0000000000007918 */ /* 0x000fc00000000000 */
[----:B------:R-:W-:-:S00]  /*0930*/  NOP ;  /* 0x0000000000007918 */ /* 0x000fc00000000000 */
[----:B------:R-:W-:-:S00]  /*0940*/  NOP ;  /* 0x0000000000007918 */ /* 0x000fc00000000000 */
[----:B------:R-:W-:-:S00]  /*0950*/  NOP ;  /* 0x0000000000007918 */ /* 0x000fc00000000000 */
[----:B------:R-:W-:-:S00]  /*0960*/  NOP ;  /* 0x0000000000007918 */ /* 0x000fc00000000000 */
[----:B------:R-:W-:-:S00]  /*0970*/  NOP ;  /* 0x0000000000007918 */ /* 0x000fc00000000000 */
.L_x_20:


//--------------------- .text._Z15ArMapTabletoImgPhS_Pj --------------------------
	.section	.text._Z15ArMapTabletoImgPhS_Pj,"ax",@progbits
	.align	128
        .global         _Z15ArMapTabletoImgPhS_Pj
        .type           _Z15ArMapTabletoImgPhS_Pj,@function
        .size           _Z15ArMapTabletoImgPhS_Pj,(.L_x_21 - _Z15ArMapTabletoImgPhS_Pj)
        .other          _Z15ArMapTabletoImgPhS_Pj,@"STO_CUDA_ENTRY STV_DEFAULT"
_Z15ArMapTabletoImgPhS_Pj:
.text._Z15ArMapTabletoImgPhS_Pj:
[----:B------:R-:W-:Y:S01]  /*0000*/  LDC R1, c[0x0][0x37c] ;  /* 0x0000df00ff017b82 */ /* 0x000fe20000000800 */
[----:B------:R-:W0:Y:S07]  /*0010*/  S2R R5, SR_CTAID.X ;  /* 0x0000000000057919 */ /* 0x000e2e0000002500 */
[----:B------:R-:W0:Y:S01]  /*0020*/  LDC.64 R2, c[0x0][0x390] ;  /* 0x0000e400ff027b82 */ /* 0x000e220000000a00 */
[----:B------:R-:W1:Y:S01]  /*0030*/  LDCU.64 UR4, c[0x0][0x358] ;  /* 0x00006b00ff0477ac */ /* 0x000e620008000a00 */
[----:B------:R-:W2:Y:S01]  /*0040*/  S2R R6, SR_TID.X ;  /* 0x0000000000067919 */ /* 0x000ea20000002100 */
[----:B------:R-:W3:Y:S01]  /*0050*/  LDCU.128 UR8, c[0x0][0x380] ;  /* 0x00007000ff0877ac */ /* 0x000ee20008000c00 */
[----:B0-----:R-:W-:-:S04]  /*0060*/  IMAD.WIDE.U32 R2, R5, 0x4, R2 ;  /* 0x0000000405027825 */ /* 0x001fc800078e0002 */
[----:B--2---:R-:W-:Y:S02]  /*0070*/  IMAD R4, R5, 0x3, R6 ;  /* 0x0000000305047824 */ /* 0x004fe400078e0206 */
[----:B-1----:R-:W2:Y:S03]  /*0080*/  LDG.E R2, desc[UR4][R2.64] ;  /* 0x0000000402027981 */ /* 0x002ea6000c1e1900 */
[----:B---3--:R-:W-:-:S04]  /*0090*/  IADD3 R4, P0, PT, R4, UR8, RZ ;  /* 0x0000000804047c10 */ /* 0x008fc8000ff1e0ff */
[----:B------:R-:W-:-:S06]  /*00a0*/  IADD3.X R5, PT, PT, RZ, UR9, RZ, P0, !PT ;  /* 0x00000009ff057c10 */ /* 0x000fcc00087fe4ff */
[----:B------:R-:W3:Y:S01]  /*00b0*/  LDG.E.U8 R5, desc[UR4][R4.64] ;  /* 0x0000000404057981 */ /* 0x000ee2000c1e1100 */
[----:B--2---:R-:W-:-:S05]  /*00c0*/  IMAD R6, R2, 0x3, R6 ;  /* 0x0000000302067824 */ /* 0x004fca00078e0206 */
[----:B------:R-:W-:-:S04]  /*00d0*/  IADD3 R6, P0, PT, R6, UR10, RZ ;  /* 0x0000000a06067c10 */ /* 0x000fc8000ff1e0ff */
[----:B------:R-:W-:-:S05]  /*00e0*/  IADD3.X R7, PT, PT, RZ, UR11, RZ, P0, !PT ;  /* 0x0000000bff077c10 */ /* 0x000fca00087fe4ff */
[----:B---3--:R-:W-:Y:S01]  /*00f0*/  STG.E.U8 desc[UR4][R6.64], R5 ;  /* 0x0000000506007986 */ /* 0x008fe2000c101104 */
[----:B------:R-:W-:Y:S05]  /*0100*/  EXIT ;  /* 0x000000000000794d */ /* 0x000fea0003800000 */
.L_x_13:
        /* <DEDUP_REMOVED lines=15> */
.L_x_21:


//--------------------- .text._Z10ArMapTablePjS_  --------------------------
	.section	.text._Z10ArMapTablePjS_,"ax",@progbits
	.align	128
        .global         _Z10ArMapTablePjS_
        .type           _Z10ArMapTablePjS_,@function
        .size           _Z10ArMapTablePjS_,(.L_x_22 - _Z10ArMapTablePjS_)
        .other          _Z10ArMapTablePjS_,@"STO_CUDA_ENTRY STV_DEFAULT"
_Z10ArMapTablePjS_:
.text._Z10ArMapTablePjS_:
[----:B------:R-:W-:Y:S01]  /*0000*/  LDC R1, c[0x0][0x37c] ;  /* 0x0000df00ff017b82 */ /* 0x000fe20000000800 */
[----:B------:R-:W0:Y:S07]  /*0010*/  S2R R12, SR_CTAID.X ;  /* 0x00000000000c7919 */ /* 0x000e2e0000002500 */
[----:B------:R-:W0:Y:S01]  /*0020*/  LDC R0, c[0x0][0x370] ;  /* 0x0000dc00ff007b82 */ /* 0x000e220000000800 */
[----:B------:R-:W1:Y:S01]  /*0030*/  LDCU.64 UR4, c[0x0][0x358] ;  /* 0x00006b00ff0477ac */ /* 0x000e620008000a00 */
[----:B------:R-:W0:Y:S06]  /*0040*/  S2R R13, SR_CTAID.Y ;  /* 0x00000000000d7919 */ /* 0x000e2c0000002600 */
[----:B------:R-:W2:Y:S01]  /*0050*/  LDC.64 R8, c[0x0][0x380] ;  /* 0x0000e000ff087b82 */ /* 0x000ea20000000a00 */
[----:B0-----:R-:W-:-:S04]  /*0060*/  IMAD R3, R13, R0, R12 ;  /* 0x000000000d037224 */ /* 0x001fc800078e020c */
[----:B--2---:R-:W-:-:S05]  /*0070*/  IMAD.WIDE R8, R3, 0x4, R8 ;  /* 0x0000000403087825 */ /* 0x004fca00078e0208 */
[----:B-1----:R0:W2:Y:S01]  /*0080*/  LDG.E R2, desc[UR4][R8.64] ;  /* 0x0000000408027981 */ /* 0x0020a2000c1e1900 */
[----:B------:R-:W1:Y:S01]  /*0090*/  LDC R3, c[0x0][0x374] ;  /* 0x0000dd00ff037b82 */ /* 0x000e620000000800 */
[----:B------:R-:W3:Y:S01]  /*00a0*/  I2F.U32.RP R10, R0 ;  /* 0x00000000000a7306 */ /* 0x000ee20000209000 */
[----:B0-----:R-:W-:-:S07]  /*00b0*/  LEA R9, R12, R13, 0x1 ;  /* 0x0000000d0c097211 */ /* 0x001fce00078e08ff */
[----:B---3--:R-:W0:Y:S08]  /*00c0*/  MUFU.RCP R10, R10 ;  /* 0x0000000a000a7308 */ /* 0x008e300000001000 */
[----:B-1----:R-:W1:Y:S01]  /*00d0*/  I2F.U32.RP R11, R3 ;  /* 0x00000003000b7306 */ /* 0x002e620000209000 */
[----:B------:R-:W-:Y:S02]  /*00e0*/  ISETP.NE.U32.AND P3, PT, R3, RZ, PT ;  /* 0x000000ff0300720c */ /* 0x000fe40003f65070 */
[----:B0-----:R-:W-:-:S05]  /*00f0*/  IADD3 R4, PT, PT, R10, 0xffffffe, RZ ;  /* 0x0ffffffe0a047810 */ /* 0x001fca0007ffe0ff */
[----:B------:R0:W3:Y:S08]  /*0100*/  F2I.FTZ.U32.TRUNC.NTZ R5, R4 ;  /* 0x0000000400057305 */ /* 0x0000f0000021f000 */
[----:B-1----:R-:W1:Y:S01]  /*0110*/  MUFU.RCP R11, R11 ;  /* 0x0000000b000b7308 */ /* 0x002e620000001000 */
[----:B0-----:R-:W-:Y:S01]  /*0120*/  IMAD.MOV.U32 R4, RZ, RZ, RZ ;  /* 0x000000ffff047224 */ /* 0x001fe200078e00ff */
[----:B---3--:R-:W-:-:S05]  /*0130*/  IADD3 R15, PT, PT, RZ, -R5, RZ ;  /* 0x80000005ff0f7210 */ /* 0x008fca0007ffe0ff */
[----:B------:R-:W-:-:S04]  /*0140*/  IMAD R15, R15, R0, RZ ;  /* 0x000000000f0f7224 */ /* 0x000fc800078e02ff */
[----:B------:R-:W-:-:S04]  /*0150*/  IMAD.HI.U32 R4, R5, R15, R4 ;  /* 0x0000000f05047227 */ /* 0x000fc800078e0004 */
[----:B-1----:R-:W-:Y:S02]  /*0160*/  VIADD R6, R11, 0xffffffe ;  /* 0x0ffffffe0b067836 */ /* 0x002fe40000000000 */
[----:B------:R-:W-:Y:S02]  /*0170*/  IMAD.HI.U32 R4, R4, R9, RZ ;  /* 0x0000000904047227 */ /* 0x000fe400078e00ff */
[----:B------:R0:W1:Y:S03]  /*0180*/  F2I.FTZ.U32.TRUNC.NTZ R7, R6 ;  /* 0x0000000600077305 */ /* 0x000066000021f000 */
[----:B------:R-:W-:Y:S01]  /*0190*/  IADD3 R4, PT, PT, -R4, RZ, RZ ;  /* 0x000000ff04047210 */ /* 0x000fe20007ffe1ff */
[----:B0-----:R-:W-:Y:S02]  /*01a0*/  HFMA2 R6, -RZ, RZ, 0, 0 ;  /* 0x00000000ff067431 */ /* 0x001fe400000001ff */
[----:B-1----:R-:W-:-:S04]  /*01b0*/  IMAD.MOV R8, RZ, RZ, -R7 ;  /* 0x000000ffff087224 */ /* 0x002fc800078e0a07 */
[----:B------:R-:W-:-:S04]  /*01c0*/  IMAD R11, R8, R3, RZ ;  /* 0x00000003080b7224 */ /* 0x000fc800078e02ff */
[----:B------:R-:W-:Y:S01]  /*01d0*/  IMAD.HI.U32 R7, R7, R11, R6 ;  /* 0x0000000b07077227 */ /* 0x000fe200078e0006 */
[----:B------:R-:W-:-:S03]  /*01e0*/  IADD3 R6, PT, PT, R9, -R12, RZ ;  /* 0x8000000c09067210 */ /* 0x000fc60007ffe0ff */
[----:B------:R-:W-:Y:S02]  /*01f0*/  IMAD R9, R0, R4, R9 ;  /* 0x0000000400097224 */ /* 0x000fe400078e0209 */
[----:B------:R-:W-:Y:S01]  /*0200*/  IMAD.HI.U32 R7, R7, R6, RZ ;  /* 0x0000000607077227 */ /* 0x000fe200078e00ff */
[----:B------:R-:W0:Y:S02]  /*0210*/  LDC.64 R4, c[0x0][0x388] ;  /* 0x0000e200ff047b82 */ /* 0x000e240000000a00 */
[----:B------:R-:W-:Y:S01]  /*0220*/  ISETP.GE.U32.AND P0, PT, R9, R0, PT ;  /* 0x000000000900720c */ /* 0x000fe20003f06070 */
[----:B------:R-:W-:-:S04]  /*0230*/  IMAD.MOV R7, RZ, RZ, -R7 ;  /* 0x000000ffff077224 */ /* 0x000fc800078e0a07 */
[----:B------:R-:W-:-:S05]  /*0240*/  IMAD R6, R3, R7, R6 ;  /* 0x0000000703067224 */ /* 0x000fca00078e0206 */
[----:B------:R-:W-:-:S03]  /*0250*/  ISETP.GE.U32.AND P1, PT, R6, R3, PT ;  /* 0x000000030600720c */ /* 0x000fc60003f26070 */
[----:B------:R-:W-:-:S05]  /*0260*/  @P0 IMAD.IADD R9, R9, 0x1, -R0 ;  /* 0x0000000109090824 */ /* 0x000fca00078e0a00 */
[----:B------:R-:W-:-:S05]  /*0270*/  ISETP.GE.U32.AND P0, PT, R9, R0, PT ;  /* 0x000000000900720c */ /* 0x000fca0003f06070 */
[-C--:B------:R-:W-:Y:S02]  /*0280*/  @P1 IADD3 R6, PT, PT, R6, -R3.reuse, RZ ;  /* 0x8000000306061210 */ /* 0x080fe40007ffe0ff */
[----:B------:R-:W-:Y:S02]  /*0290*/  ISETP.NE.U32.AND P1, PT, R0, RZ, PT ;  /* 0x000000ff0000720c */ /* 0x000fe40003f25070 */
[----:B------:R-:W-:-:S04]  /*02a0*/  ISETP.GE.U32.AND P2, PT, R6, R3, PT ;  /* 0x000000030600720c */ /* 0x000fc80003f46070 */
[----:B------:R-:W-:-:S07]  /*02b0*/  @P0 IADD3 R9, PT, PT, R9, -R0, RZ ;  /* 0x8000000009090210 */ /* 0x000fce0007ffe0ff */
[----:B------:R-:W-:Y:S02]  /*02c0*/  @!P1 LOP3.LUT R9, RZ, R0, RZ, 0x33, !PT ;  /* 0x00000000ff099212 */ /* 0x000fe400078e33ff */
[-C--:B------:R-:W-:Y:S02]  /*02d0*/  @P2 IADD3 R6, PT, PT, R6, -R3.reuse, RZ ;  /* 0x8000000306062210 */ /* 0x080fe40007ffe0ff */
[----:B------:R-:W-:-:S05]  /*02e0*/  @!P3 LOP3.LUT R6, RZ, R3, RZ, 0x33, !PT ;  /* 0x00000003ff06b212 */ /* 0x000fca00078e33ff */
[----:B------:R-:W-:-:S04]  /*02f0*/  IMAD R9, R6, R0, R9 ;  /* 0x0000000006097224 */ /* 0x000fc800078e0209 */
[----:B0-----:R-:W-:-:S05]  /*0300*/  IMAD.WIDE R4, R9, 0x4, R4 ;  /* 0x0000000409047825 */ /* 0x001fca00078e0204 */
[----:B--2---:R-:W-:Y:S01]  /*0310*/  STG.E desc[UR4][R4.64], R2 ;  /* 0x0000000204007986 */ /* 0x004fe2000c101904 */
[----:B------:R-:W-:Y:S05]  /*0320*/  EXIT ;  /* 0x000000000000794d */ /* 0x000fea0003800000 */
.L_x_14:
        /* <DEDUP_REMOVED lines=13> */
.L_x_22:


//--------------------- .text._Z13Dec_GenCatMapPhS_PtS0_ --------------------------
	.section	.text._Z13Dec_GenCatMapPhS_PtS0_,"ax",@progbits
	.align	128
        .global         _Z13Dec_GenCatMapPhS_PtS0_
        .type           _Z13Dec_GenCatMapPhS_PtS0_,@function
        .size           _Z13Dec_GenCatMapPhS_PtS0_,(.L_x_23 - _Z13Dec_GenCatMapPhS_PtS0_)
        .other          _Z13Dec_GenCatMapPhS_PtS0_,@"STO_CUDA_ENTRY STV_DEFAULT"
_Z13Dec_GenCatMapPhS_PtS0_:
.text._Z13Dec_GenCatMapPhS_PtS0_:
[----:B------:R-:W-:Y:S01]  /*0000*/  LDC R1, c[0x0][0x37c] ;  /* 0x0000df00ff017b82 */ /* 0x000fe20000000800 */
[----:B------:R-:W0:Y:S07]  /*0010*/  S2R R0, SR_CTAID.Y ;  /* 0x0000000000007919 */ /* 0x000e2e0000002600 */
[----:B------:R-:W0:Y:S01]  /*0020*/  LDC.64 R4, c[0x0][0x390] ;  /* 0x0000e400ff047b82 */ /* 0x000e220000000a00 */
[----:B------:R-:W1:Y:S07]  /*0030*/  LDCU.64 UR4, c[0x0][0x358] ;  /* 0x00006b00ff0477ac */ /* 0x000e6e0008000a00 */
[----:B------:R-:W2:Y:S01]  /*0040*/  LDC R8, c[0x0][0x370] ;  /* 0x0000dc00ff087b82 */ /* 0x000ea20000000800 */
[----:B------:R-:W3:Y:S01]  /*0050*/  S2R R3, SR_CTAID.X ;  /* 0x0000000000037919 */ /* 0x000ee20000002500 */
[----:B------:R-:W4:Y:S01]  /*0060*/  LDCU.128 UR8, c[0x0][0x380] ;  /* 0x00007000ff0877ac */ /* 0x000f220008000c00 */
[----:B0-----:R-:W-:-:S06]  /*0070*/  IMAD.WIDE.U32 R4, R0, 0x2, R4 ;  /* 0x0000000200047825 */ /* 0x001fcc00078e0004 */
[----:B-1----:R-:W3:Y:S01]  /*0080*/  LDG.E.U16 R4, desc[UR4][R4.64] ;  /* 0x0000000404047981 */ /* 0x002ee2000c1e1500 */
[----:B--2---:R-:W0:Y:S01]  /*0090*/  I2F.U32.RP R2, R8 ;  /* 0x0000000800027306 */ /* 0x004e220000209000 */
[----:B------:R-:W-:-:S07]  /*00a0*/  ISETP.NE.U32.AND P1, PT, R8, RZ, PT ;  /* 0x000000ff0800720c */ /* 0x000fce0003f25070 */
[----:B0-----:R-:W0:Y:S02]  /*00b0*/  MUFU.RCP R2, R2 ;  /* 0x0000000200027308 */ /* 0x001e240000001000 */
[----:B0-----:R-:W-:-:S06]  /*00c0*/  IADD3 R6, PT, PT, R2, 0xffffffe, RZ ;  /* 0x0ffffffe02067810 */ /* 0x001fcc0007ffe0ff */
[----:B------:R0:W1:Y:S02]  /*00d0*/  F2I.FTZ.U32.TRUNC.NTZ R7, R6 ;  /* 0x0000000600077305 */ /* 0x000064000021f000 */
[----:B0-----:R-:W-:Y:S02]  /*00e0*/  HFMA2 R6, -RZ, RZ, 0, 0 ;  /* 0x00000000ff067431 */ /* 0x001fe400000001ff */
[----:B-1----:R-:W-:-:S04]  /*00f0*/  IMAD.MOV R9, RZ, RZ, -R7 ;  /* 0x000000ffff097224 */ /* 0x002fc800078e0a07 */
[----:B------:R-:W-:-:S04]  /*0100*/  IMAD R9, R9, R8, RZ ;  /* 0x0000000809097224 */ /* 0x000fc800078e02ff */
[----:B------:R-:W-:-:S04]  /*0110*/  IMAD.HI.U32 R7, R7, R9, R6 ;  /* 0x0000000907077227 */ /* 0x000fc800078e0006 */
[----:B---3--:R-:W-:-:S04]  /*0120*/  IMAD.IADD R4, R4, 0x1, R3 ;  /* 0x0000000104047824 */ /* 0x008fc800078e0203 */
[----:B------:R-:W-:-:S05]  /*0130*/  IMAD.HI.U32 R7, R7, R4, RZ ;  /* 0x0000000407077227 */ /* 0x000fca00078e00ff */
[----:B------:R-:W-:-:S05]  /*0140*/  IADD3 R7, PT, PT, -R7, RZ, RZ ;  /* 0x000000ff07077210 */ /* 0x000fca0007ffe1ff */
[----:B------:R-:W-:Y:S02]  /*0150*/  IMAD R9, R8, R7, R4 ;  /* 0x0000000708097224 */ /* 0x000fe400078e0204 */
[----:B------:R-:W0:Y:S03]  /*0160*/  LDC.64 R4, c[0x0][0x398] ;  /* 0x0000e600ff047b82 */ /* 0x000e260000000a00 */
[----:B------:R-:W-:-:S13]  /*0170*/  ISETP.GE.U32.AND P0, PT, R9, R8, PT ;  /* 0x000000080900720c */ /* 0x000fda0003f06070 */
[----:B------:R-:W-:-:S05]  /*0180*/  @P0 IMAD.IADD R9, R9, 0x1, -R8 ;  /* 0x0000000109090824 */ /* 0x000fca00078e0a08 */
[----:B------:R-:W-:-:S13]  /*0190*/  ISETP.GE.U32.AND P0, PT, R9, R8, PT ;  /* 0x000000080900720c */ /* 0x000fda0003f06070 */
[-C--:B------:R-:W-:Y:S02]  /*01a0*/  @P0 IADD3 R9, PT, PT, R9, -R8.reuse, RZ ;  /* 0x8000000809090210 */ /* 0x080fe40007ffe0ff */
[----:B------:R-:W-:-:S05]  /*01b0*/  @!P1 LOP3.LUT R9, RZ, R8, RZ, 0x33, !PT ;  /* 0x00000008ff099212 */ /* 0x000fca00078e33ff */
[----:B0-----:R-:W-:-:S06]  /*01c0*/  IMAD.WIDE.U32 R4, R9, 0x2, R4 ;  /* 0x0000000209047825 */ /* 0x001fcc00078e0004 */
[----:B------:R-:W2:Y:S01]  /*01d0*/  LDG.E.U16 R5, desc[UR4][R4.64] ;  /* 0x0000000404057981 */ /* 0x000ea2000c1e1500 */
[----:B------:R-:W0:Y:S02]  /*01e0*/  LDC R11, c[0x0][0x374] ;  /* 0x0000dd00ff0b7b82 */ /* 0x000e240000000800 */
[----:B0-----:R-:W0:Y:S01]  /*01f0*/  I2F.U32.RP R2, R11 ;  /* 0x0000000b00027306 */ /* 0x001e220000209000 */
[----:B------:R-:W-:-:S07]  /*0200*/  ISETP.NE.U32.AND P1, PT, R11, RZ, PT ;  /* 0x000000ff0b00720c */ /* 0x000fce0003f25070 */
[----:B0-----:R-:W0:Y:S02]  /*0210*/  MUFU.RCP R2, R2 ;  /* 0x0000000200027308 */ /* 0x001e240000001000 */
[----:B0-----:R-:W-:-:S06]  /*0220*/  VIADD R6, R2, 0xffffffe ;  /* 0x0ffffffe02067836 */ /* 0x001fcc0000000000 */
[----:B------:R0:W1:Y:S02]  /*0230*/  F2I.FTZ.U32.TRUNC.NTZ R7, R6 ;  /* 0x0000000600077305 */ /* 0x000064000021f000 */
[----:B0-----:R-:W-:Y:S01]  /*0240*/  IMAD.MOV.U32 R6, RZ, RZ, RZ ;  /* 0x000000ffff067224 */ /* 0x001fe200078e00ff */
[----:B-1----:R-:W-:-:S05]  /*0250*/  IADD3 R8, PT, PT, RZ, -R7, RZ ;  /* 0x80000007ff087210 */ /* 0x002fca0007ffe0ff */
[----:B------:R-:W-:-:S04]  /*0260*/  IMAD R13, R8, R11, RZ ;  /* 0x0000000b080d7224 */ /* 0x000fc800078e02ff */
[----:B------:R-:W-:Y:S02]  /*0270*/  IMAD.HI.U32 R8, R7, R13, R6 ;  /* 0x0000000d07087227 */ /* 0x000fe400078e0006 */
[----:B------:R-:W0:Y:S01]  /*0280*/  S2R R7, SR_TID.X ;  /* 0x0000000000077919 */ /* 0x000e220000002100 */
[----:B--2---:R-:W-:-:S05]  /*0290*/  IADD3 R5, PT, PT, R5, R0, RZ ;  /* 0x0000000005057210 */ /* 0x004fca0007ffe0ff */
[----:B------:R-:W-:-:S04]  /*02a0*/  IMAD.HI.U32 R8, R8, R5, RZ ;  /* 0x0000000508087227 */ /* 0x000fc800078e00ff */
[----:B------:R-:W-:-:S04]  /*02b0*/  IMAD.MOV R8, RZ, RZ, -R8 ;  /* 0x000000ffff087224 */ /* 0x000fc800078e0a08 */
[----:B------:R-:W-:-:S05]  /*02c0*/  IMAD R2, R11, R8, R5 ;  /* 0x000000080b027224 */ /* 0x000fca00078e0205 */
[----:B------:R-:W-:-:S13]  /*02d0*/  ISETP.GE.U32.AND P0, PT, R2, R11, PT ;  /* 0x0000000b0200720c */ /* 0x000fda0003f06070 */
[----:B------:R-:W-:-:S04]  /*02e0*/  @P0 IADD3 R2, PT, PT, R2, -R11, RZ ;  /* 0x8000000b02020210 */ /* 0x000fc80007ffe0ff */
[----:B------:R-:W-:-:S13]  /*02f0*/  ISETP.GE.U32.AND P0, PT, R2, R11, PT ;  /* 0x0000000b0200720c */ /* 0x000fda0003f06070 */
[-C--:B------:R-:W-:Y:S02]  /*0300*/  @P0 IADD3 R2, PT, PT, R2, -R11.reuse, RZ ;  /* 0x8000000b02020210 */ /* 0x080fe40007ffe0ff */
[----:B------:R-:W-:-:S05]  /*0310*/  @!P1 LOP3.LUT R2, RZ, R11, RZ, 0x33, !PT ;  /* 0x0000000bff029212 */ /* 0x000fca00078e33ff */
[----:B------:R-:W-:-:S04]  /*0320*/  IMAD R2, R9, R11, R2 ;  /* 0x0000000b09027224 */ /* 0x000fc800078e0202 */
[----:B0-----:R-:W-:-:S05]  /*0330*/  IMAD R2, R2, 0x3, R7 ;  /* 0x0000000302027824 */ /* 0x001fca00078e0207 */
[----:B----4-:R-:W-:-:S04]  /*0340*/  IADD3 R4, P0, PT, R2, UR8, RZ ;  /* 0x0000000802047c10 */ /* 0x010fc8000ff1e0ff */
[----:B------:R-:W-:-:S06]  /*0350*/  LEA.HI.X.SX32 R5, R2, UR9, 0x1, P0 ;  /* 0x0000000902057c11 */ /* 0x000fcc00080f0eff */
[----:B------:R-:W2:Y:S01]  /*0360*/  LDG.E.U8 R5, desc[UR4][R4.64] ;  /* 0x0000000404057981 */ /* 0x000ea2000c1e1100 */
[----:B------:R-:W-:-:S04]  /*0370*/  IMAD R0, R3, R11, R0 ;  /* 0x0000000b03007224 */ /* 0x000fc800078e0200 */
[----:B------:R-:W-:-:S05]  /*0380*/  IMAD R0, R0, 0x3, R7 ;  /* 0x0000000300007824 */ /* 0x000fca00078e0207 */
[----:B------:R-:W-:-:S04]  /*0390*/  IADD3 R2, P0, PT, R0, UR10, RZ ;  /* 0x0000000a00027c10 */ /* 0x000fc8000ff1e0ff */
[----:B------:R-:W-:-:S05]  /*03a0*/  LEA.HI.X.SX32 R3, R0, UR11, 0x1, P0 ;  /* 0x0000000b00037c11 */ /* 0x000fca00080f0eff */
[----:B--2---:R-:W-:Y:S01]  /*03b0*/  STG.E.U8 desc[UR4][R2.64], R5 ;  /* 0x0000000502007986 */ /* 0x004fe2000c101104 */
[----:B------:R-:W-:Y:S05]  /*03c0*/  EXIT ;  /* 0x000000000000794d */ /* 0x000fea0003800000 */
.L_x_15:
        /* <DEDUP_REMOVED lines=11> */
.L_x_23:


//--------------------- .text._Z13Enc_GenCatMapPhS_PtS0_ --------------------------
	.section	.text._Z13Enc_GenCatMapPhS_PtS0_,"ax",@progbits
	.align	128
        .global         _Z13Enc_GenCatMapPhS_PtS0_
        .type           _Z13Enc_GenCatMapPhS_PtS0_,@function
        .size           _Z13Enc_GenCatMapPhS_PtS0_,(.L_x_24 - _Z13Enc_GenCatMapPhS_PtS0_)
        .other          _Z13Enc_GenCatMapPhS_PtS0_,@"STO_CUDA_ENTRY STV_DEFAULT"
_Z13Enc_GenCatMapPhS_PtS0_:
.text._Z13Enc_GenCatMapPhS_PtS0_:
        /* <DEDUP_REMOVED lines=8> */
[----:B-1----:R-:W5:Y:S01]  /*0080*/  LDG.E.U16 R2, desc[UR4][R2.64] ;  /* 0x0000000402027981 */ /* 0x002f62000c1e1500 */
        /* <DEDUP_REMOVED lines=8> */
[----:B------:R-:W-:Y:S01]  /*0110*/  IMAD.HI.U32 R5, R5, R7, R4 ;  /* 0x0000000705057227 */ /* 0x000fe200078e0004 */
[----:B------:R-:W0:Y:S01]  /*0120*/  S2R R15, SR_TID.X ;  /* 0x00000000000f7919 */ /* 0x000e220000002100 */
[----:B------:R-:W3:Y:S02]  /*0130*/  LDC R13, c[0x0][0x374] ;  /* 0x0000dd00ff0d7b82 */ /* 0x000ee40000000800 */
[----:B---3--:R-:W-:Y:S02]  /*0140*/  IMAD R4, R11, R13, R0 ;  /* 0x0000000d0b047224 */ /* 0x008fe400078e0200 */
[----:B-----5:R-:W-:-:S04]  /*0150*/  IMAD.IADD R2, R2, 0x1, R11 ;  /* 0x0000000102027824 */ /* 0x020fc800078e020b */
[----:B------:R-:W-:-:S05]  /*0160*/  IMAD.HI.U32 R5, R5, R2, RZ ;  /* 0x0000000205057227 */ /* 0x000fca00078e00ff */
[----:B------:R-:W-:-:S05]  /*0170*/  IADD3 R5, PT, PT, -R5, RZ, RZ ;  /* 0x000000ff05057210 */ /* 0x000fca0007ffe1ff */
[----:B------:R-:W-:Y:S02]  /*0180*/  IMAD R7, R8, R5, R2 ;  /* 0x0000000508077224 */ /* 0x000fe400078e0202 */
[----:B------:R-:W1:Y:S03]  /*0190*/  LDC.64 R2, c[0x0][0x398] ;  /* 0x0000e600ff027b82 */ /* 0x000e660000000a00 */
[----:B------:R-:W-:-:S13]  /*01a0*/  ISETP.GE.U32.AND P0, PT, R7, R8, PT ;  /* 0x000000080700720c */ /* 0x000fda0003f06070 */
[----:B------:R-:W-:-:S05]  /*01b0*/  @P0 IMAD.IADD R7, R7, 0x1, -R8 ;  /* 0x0000000107070824 */ /* 0x000fca00078e0a08 */
[----:B------:R-:W-:-:S13]  /*01c0*/  ISETP.GE.U32.AND P0, PT, R7, R8, PT ;  /* 0x000000080700720c */ /* 0x000fda0003f06070 */
[-C--:B------:R-:W-:Y:S02]  /*01d0*/  @P0 IADD3 R7, PT, PT, R7, -R8.reuse, RZ ;  /* 0x8000000807070210 */ /* 0x080fe40007ffe0ff */
[----:B------:R-:W-:-:S05]  /*01e0*/  @!P1 LOP3.LUT R7, RZ, R8, RZ, 0x33, !PT ;  /* 0x00000008ff079212 */ /* 0x000fca00078e33ff */
[----:B-1----:R-:W-:-:S05]  /*01f0*/  IMAD.WIDE.U32 R2, R7, 0x2, R2 ;  /* 0x0000000207027825 */ /* 0x002fca00078e0002 */
[----:B------:R1:W2:Y:S01]  /*0200*/  LDG.E.U16 R9, desc[UR4][R2.64] ;  /* 0x0000000402097981 */ /* 0x0002a2000c1e1500 */
[----:B0-----:R-:W-:-:S05]  /*0210*/  IMAD R5, R4, 0x3, R15 ;  /* 0x0000000304057824 */ /* 0x001fca00078e020f */
[----:B----4-:R-:W-:-:S04]  /*0220*/  IADD3 R4, P0, PT, R5, UR8, RZ ;  /* 0x0000000805047c10 */ /* 0x010fc8000ff1e0ff */
[----:B------:R-:W-:-:S06]  /*0230*/  LEA.HI.X.SX32 R5, R5, UR9, 0x1, P0 ;  /* 0x0000000905057c11 */ /* 0x000fcc00080f0eff */
[----:B------:R-:W3:Y:S01]  /*0240*/  LDG.E.U8 R5, desc[UR4][R4.64] ;  /* 0x0000000404057981 */ /* 0x000ee2000c1e1100 */
[----:B------:R-:W0:Y:S01]  /*0250*/  I2F.U32.RP R6, R13 ;  /* 0x0000000d00067306 */ /* 0x000e220000209000 */
[----:B------:R-:W-:-:S07]  /*0260*/  ISETP.NE.U32.AND P1, PT, R13, RZ, PT ;  /* 0x000000ff0d00720c */ /* 0x000fce0003f25070 */
[----:B0-----:R-:W1:Y:S02]  /*0270*/  MUFU.RCP R6, R6 ;  /* 0x0000000600067308 */ /* 0x001e640000001000 */
[----:B-1----:R-:W-:-:S06]  /*0280*/  VIADD R2, R6, 0xffffffe ;  /* 0x0ffffffe06027836 */ /* 0x002fcc0000000000 */
[----:B------:R0:W1:Y:S02]  /*0290*/  F2I.FTZ.U32.TRUNC.NTZ R3, R2 ;  /* 0x0000000200037305 */ /* 0x000064000021f000 */
[----:B0-----:R-:W-:Y:S01]  /*02a0*/  IMAD.MOV.U32 R2, RZ, RZ, RZ ;  /* 0x000000ffff027224 */ /* 0x001fe200078e00ff */
[----:B-1----:R-:W-:-:S05]  /*02b0*/  IADD3 R8, PT, PT, RZ, -R3, RZ ;  /* 0x80000003ff087210 */ /* 0x002fca0007ffe0ff */
[----:B------:R-:W-:-:S04]  /*02c0*/  IMAD R11, R8, R13, RZ ;  /* 0x0000000d080b7224 */ /* 0x000fc800078e02ff */
[----:B------:R-:W-:Y:S01]  /*02d0*/  IMAD.HI.U32 R8, R3, R11, R2 ;  /* 0x0000000b03087227 */ /* 0x000fe200078e0002 */
        /* <DEDUP_REMOVED lines=10> */
[----:B------:R-:W-:-:S05]  /*0380*/  IMAD R0, R0, 0x3, R15 ;  /* 0x0000000300007824 */ /* 0x000fca00078e020f */
[----:B------:R-:W-:-:S04]  /*0390*/  IADD3 R2, P0, PT, R0, UR10, RZ ;  /* 0x0000000a00027c10 */ /* 0x000fc8000ff1e0ff */
[----:B------:R-:W-:-:S05]  /*03a0*/  LEA.HI.X.SX32 R3, R0, UR11, 0x1, P0 ;  /* 0x0000000b00037c11 */ /* 0x000fca00080f0eff */
[----:B---3--:R-:W-:Y:S01]  /*03b0*/  STG.E.U8 desc[UR4][R2.64], R5 ;  /* 0x0000000502007986 */ /* 0x008fe2000c101104 */
[----:B------:R-:W-:Y:S05]  /*03c0*/  EXIT ;  /* 0x000000000000794d */ /* 0x000fea0003800000 */
.L_x_16:
        /* <DEDUP_REMOVED lines=11> */
.L_x_24:


//--------------------- .text._Z7FracXorPhS_S_    --------------------------
	.section	.text._Z7FracXorPhS_S_,"ax",@progbits
	.align	128
        .global         _Z7FracXorPhS_S_
        .type           _Z7FracXorPhS_S_,@function
        .size           _Z7FracXorPhS_S_,(.L_x_25 - _Z7FracXorPhS_S_)
        .other          _Z7FracXorPhS_S_,@"STO_CUDA_ENTRY STV_DEFAULT"
_Z7FracXorPhS_S_:
.text._Z7FracXorPhS_S_:
[----:B------:R-:W-:Y:S01]  /*0000*/  LDC R1, c[0x0][0x37c] ;  /* 0x0000df00ff017b82 */ /* 0x000fe20000000800 */
[----:B------:R-:W0:Y:S01]  /*0010*/  S2R R6, SR_CTAID.X ;  /* 0x0000000000067919 */ /* 0x000e220000002500 */
[----:B------:R-:W1:Y:S01]  /*0020*/  LDCU.64 UR6, c[0x0][0x390] ;  /* 0x00007200ff0677ac */ /* 0x000e620008000a00 */
[----:B------:R-:W0:Y:S01]  /*0030*/  S2R R3, SR_TID.X ;  /* 0x0000000000037919 */ /* 0x000e220000002100 */
[----:B------:R-:W2:Y:S01]  /*0040*/  LDCU.128 UR8, c[0x0][0x380] ;  /* 0x00007000ff0877ac */ /* 0x000ea20008000c00 */
[----:B------:R-:W3:Y:S01]  /*0050*/  LDCU.64 UR4, c[0x0][0x358] ;  /* 0x00006b00ff0477ac */ /* 0x000ee20008000a00 */
[----:B0-----:R-:W-:-:S05]  /*0060*/  IMAD R6, R6, 0x3, R3 ;  /* 0x0000000306067824 */ /* 0x001fca00078e0203 */
[----:B------:R-:W-:Y:S02]  /*0070*/  SHF.R.S32.HI R0, RZ, 0x1f, R6 ;  /* 0x0000001fff007819 */ /* 0x000fe40000011406 */
[C---:B-1----:R-:W-:Y:S02]  /*0080*/  IADD3 R4, P1, PT, R6.reuse, UR6, RZ ;  /* 0x0000000606047c10 */ /* 0x042fe4000ff3e0ff */
[----:B--2---:R-:W-:Y:S02]  /*0090*/  IADD3 R2, P0, PT, R6, UR8, RZ ;  /* 0x0000000806027c10 */ /* 0x004fe4000ff1e0ff */
[C---:B------:R-:W-:Y:S02]  /*00a0*/  IADD3.X R5, PT, PT, R0.reuse, UR7, RZ, P1, !PT ;  /* 0x0000000700057c10 */ /* 0x040fe40008ffe4ff */
[----:B------:R-:W-:-:S04]  /*00b0*/  IADD3.X R3, PT, PT, R0, UR9, RZ, P0, !PT ;  /* 0x0000000900037c10 */ /* 0x000fc800087fe4ff */
[----:B---3--:R-:W2:Y:S04]  /*00c0*/  LDG.E.U8 R5, desc[UR4][R4.64] ;  /* 0x0000000404057981 */ /* 0x008ea8000c1e1100 */
[----:B------:R-:W2:Y:S01]  /*00d0*/  LDG.E.U8 R2, desc[UR4][R2.64] ;  /* 0x0000000402027981 */ /* 0x000ea2000c1e1100 */
[----:B------:R-:W-:-:S04]  /*00e0*/  IADD3 R6, P0, PT, R6, UR10, RZ ;  /* 0x0000000a06067c10 */ /* 0x000fc8000ff1e0ff */
[----:B------:R-:W-:Y:S02]  /*00f0*/  IADD3.X R7, PT, PT, R0, UR11, RZ, P0, !PT ;  /* 0x0000000b00077c10 */ /* 0x000fe400087fe4ff */
[----:B--2---:R-:W-:-:S05]  /*0100*/  LOP3.LUT R9, R5, R2, RZ, 0x3c, !PT ;  /* 0x0000000205097212 */ /* 0x004fca00078e3cff */
[----:B------:R-:W-:Y:S01]  /*0110*/  STG.E.U8 desc[UR4][R6.64], R9 ;  /* 0x0000000906007986 */ /* 0x000fe2000c101104 */
[----:B------:R-:W-:Y:S05]  /*0120*/  EXIT ;  /* 0x000000000000794d */ /* 0x000fea0003800000 */
.L_x_17:
        /* <DEDUP_REMOVED lines=13> */
.L_x_25:


//--------------------- .text._Z6WarmUpv          --------------------------
	.section	.text._Z6WarmUpv,"ax",@progbits
	.align	128
        .global         _Z6WarmUpv
        .type           _Z6WarmUpv,@function
        .size           _Z6WarmUpv,(.L_x_26 - _Z6WarmUpv)
        .other          _Z6WarmUpv,@"STO_CUDA_ENTRY STV_DEFAULT"
_Z6WarmUpv:
.text._Z6WarmUpv:
[----:B------:R-:W-:Y:S01]  /*0000*/  LDC R1, c[0x0][0x37c] ;  /* 0x0000df00ff017b82 */ /* 0x000fe20000000800 */
[----:B------:R-:W-:Y:S05]  /*0010*/  EXIT ;  /* 0x000000000000794d */ /* 0x000fea0003800000 */
.L_x_18:
        /* <DEDUP_REMOVED lines=14> */
.L_x_26:


//--------------------- .text._Z8ArMapImgPhS_     --------------------------
	.section	.text._Z8ArMapImgPhS_,"ax",@progbits
	.align	128
        .global         _Z8ArMapImgPhS_
        .type           _Z8ArMapImgPhS_,@function
        .size           _Z8ArMapImgPhS_,(.L_x_27 - _Z8ArMapImgPhS_)
        .other          _Z8ArMapImgPhS_,@"STO_CUDA_ENTRY STV_DEFAULT"
_Z8ArMapImgPhS_:
.text._Z8ArMapImgPhS_:
[----:B------:R-:W-:Y:S01]  /*0000*/  LDC R1, c[0x0][0x37c] ;  /* 0x0000df00ff017b82 */ /* 0x000fe20000000800 */
[----:B------:R-:W0:Y:S07]  /*0010*/  S2R R13, SR_CTAID.X ;  /* 0x00000000000d7919 */ /* 0x000e2e0000002500 */
[----:B------:R-:W0:Y:S01]  /*0020*/  LDC R3, c[0x0][0x370] ;  /* 0x0000dc00ff037b82 */ /* 0x000e220000000800 */
[----:B------:R-:W1:Y:S01]  /*0030*/  LDCU.128 UR8, c[0x0][0x380] ;  /* 0x00007000ff0877ac */ /* 0x000e620008000c00 */
[----:B------:R-:W0:Y:S01]  /*0040*/  S2R R14, SR_CTAID.Y ;  /* 0x00000000000e7919 */ /* 0x000e220000002600 */
[----:B------:R-:W2:Y:S01]  /*0050*/  LDCU.64 UR4, c[0x0][0x358] ;  /* 0x00006b00ff0477ac */ /* 0x000ea20008000a00 */
[----:B------:R-:W3:Y:S01]  /*0060*/  S2R R0, SR_TID.X ;  /* 0x0000000000007919 */ /* 0x000ee20000002100 */
[----:B0-----:R-:W-:-:S04]  /*0070*/  IMAD R5, R14, R3, R13 ;  /* 0x000000030e057224 */ /* 0x001fc800078e020d */
[----:B---3--:R-:W-:-:S05]  /*0080*/  IMAD R5, R5, 0x3, R0 ;  /* 0x0000000305057824 */ /* 0x008fca00078e0200 */
[----:B-1----:R-:W-:-:S04]  /*0090*/  IADD3 R10, P0, PT, R5, UR8, RZ ;  /* 0x00000008050a7c10 */ /* 0x002fc8000ff1e0ff */
[----:B------:R-:W-:-:S05]  /*00a0*/  LEA.HI.X.SX32 R11, R5, UR9, 0x1, P0 ;  /* 0x00000009050b7c11 */ /* 0x000fca00080f0eff */
[----:B--2---:R0:W2:Y:S01]  /*00b0*/  LDG.E.U8 R2, desc[UR4][R10.64] ;  /* 0x000000040a027981 */ /* 0x0040a2000c1e1100 */
[----:B------:R-:W1:Y:S01]  /*00c0*/  LDC R4, c[0x0][0x374] ;  /* 0x0000dd00ff047b82 */ /* 0x000e620000000800 */
[----:B------:R-:W3:Y:S08]  /*00d0*/  I2F.U32.RP R5, R3 ;  /* 0x0000000300057306 */ /* 0x000ef00000209000 */
[----:B---3--:R-:W3:Y:S08]  /*00e0*/  MUFU.RCP R5, R5 ;  /* 0x0000000500057308 */ /* 0x008ef00000001000 */
[----:B-1----:R-:W1:Y:S01]  /*00f0*/  I2F.U32.RP R12, R4 ;  /* 0x00000004000c7306 */ /* 0x002e620000209000 */
[----:B------:R-:W-:Y:S01]  /*0100*/  ISETP.NE.U32.AND P3, PT, R4, RZ, PT ;  /* 0x000000ff0400720c */ /* 0x000fe20003f65070 */
[----:B---3--:R-:W-:-:S06]  /*0110*/  VIADD R6, R5, 0xffffffe ;  /* 0x0ffffffe05067836 */ /* 0x008fcc0000000000 */
[----:B------:R3:W0:Y:S08]  /*0120*/  F2I.FTZ.U32.TRUNC.NTZ R7, R6 ;  /* 0x0000000600077305 */ /* 0x000630000021f000 */
[----:B-1----:R-:W1:Y:S01]  /*0130*/  MUFU.RCP R12, R12 ;  /* 0x0000000c000c7308 */ /* 0x002e620000001000 */
[----:B---3--:R-:W-:Y:S01]  /*0140*/  IMAD.MOV.U32 R6, RZ, RZ, RZ ;  /* 0x000000ffff067224 */ /* 0x008fe200078e00ff */
[----:B0-----:R-:W-:-:S05]  /*0150*/  IADD3 R10, PT, PT, RZ, -R7, RZ ;  /* 0x80000007ff0a7210 */ /* 0x001fca0007ffe0ff */
[----:B------:R-:W-:Y:S01]  /*0160*/  IMAD R11, R10, R3, RZ ;  /* 0x000000030a0b7224 */ /* 0x000fe200078e02ff */
[----:B------:R-:W-:-:S03]  /*0170*/  LEA R10, R13, R14, 0x1 ;  /* 0x0000000e0d0a7211 */ /* 0x000fc600078e08ff */
        /* <DEDUP_REMOVED lines=8> */
[----:B------:R-:W-:-:S04]  /*0200*/  IMAD.HI.U32 R8, R9, R5, R8 ;  /* 0x0000000509087227 */ /* 0x000fc800078e0008 */
[----:B------:R-:W-:Y:S02]  /*0210*/  IMAD.IADD R5, R10, 0x1, -R13 ;  /* 0x000000010a057824 */ /* 0x000fe400078e0a0d */
[----:B------:R-:W-:Y:S02]  /*0220*/  IMAD R10, R3, R7, R10 ;  /* 0x00000007030a7224 */ /* 0x000fe400078e020a */
[----:B------:R-:W-:-:S03]  /*0230*/  IMAD.HI.U32 R8, R8, R5, RZ ;  /* 0x0000000508087227 */ /* 0x000fc600078e00ff */
[----:B------:R-:W-:Y:S01]  /*0240*/  ISETP.GE.U32.AND P0, PT, R10, R3, PT ;  /* 0x000000030a00720c */ /* 0x000fe20003f06070 */
[----:B------:R-:W-:-:S04]  /*0250*/  IMAD.MOV R8, RZ, RZ, -R8 ;  /* 0x000000ffff087224 */ /* 0x000fc800078e0a08 */
[----:B------:R-:W-:-:S05]  /*0260*/  IMAD R5, R4, R8, R5 ;  /* 0x0000000804057224 */ /* 0x000fca00078e0205 */
[----:B------:R-:W-:-:S03]  /*0270*/  ISETP.GE.U32.AND P1, PT, R5, R4, PT ;  /* 0x000000040500720c */ /* 0x000fc60003f26070 */
[----:B------:R-:W-:-:S04]  /*0280*/  @P0 IADD3 R10, PT, PT, R10, -R3, RZ ;  /* 0x800000030a0a0210 */ /* 0x000fc80007ffe0ff */
[----:B------:R-:W-:-:S06]  /*0290*/  ISETP.GE.U32.AND P0, PT, R10, R3, PT ;  /* 0x000000030a00720c */ /* 0x000fcc0003f06070 */
[----:B------:R-:W-:Y:S01]  /*02a0*/  @P1 IMAD.IADD R5, R5, 0x1, -R4 ;  /* 0x0000000105051824 */ /* 0x000fe200078e0a04 */
[----:B------:R-:W-:-:S04]  /*02b0*/  ISETP.NE.U32.AND P1, PT, R3, RZ, PT ;  /* 0x000000ff0300720c */ /* 0x000fc80003f25070 */
[----:B------:R-:W-:Y:S02]  /*02c0*/  ISETP.GE.U32.AND P2, PT, R5, R4, PT ;  /* 0x000000040500720c */ /* 0x000fe40003f46070 */
[----:B------:R-:W-:-:S07]  /*02d0*/  @P0 IADD3 R10, PT, PT, R10, -R3, RZ ;  /* 0x800000030a0a0210 */ /* 0x000fce0007ffe0ff */
[----:B------:R-:W-:-:S04]  /*02e0*/  @!P1 LOP3.LUT R10, RZ, R3, RZ, 0x33, !PT ;  /* 0x00000003ff0a9212 */ /* 0x000fc800078e33ff */
[-C--:B------:R-:W-:Y:S02]  /*02f0*/  @P2 IADD3 R5, PT, PT, R5, -R4.reuse, RZ ;  /* 0x8000000405052210 */ /* 0x080fe40007ffe0ff */
[----:B------:R-:W-:-:S05]  /*0300*/  @!P3 LOP3.LUT R5, RZ, R4, RZ, 0x33, !PT ;  /* 0x00000004ff05b212 */ /* 0x000fca00078e33ff */
[----:B------:R-:W-:-:S04]  /*0310*/  IMAD R3, R5, R3, R10 ;  /* 0x0000000305037224 */ /* 0x000fc800078e020a */
[----:B------:R-:W-:-:S05]  /*0320*/  IMAD R3, R3, 0x3, R0 ;  /* 0x0000000303037824 */ /* 0x000fca00078e0200 */
[----:B------:R-:W-:-:S04]  /*0330*/  IADD3 R4, P0, PT, R3, UR10, RZ ;  /* 0x0000000a03047c10 */ /* 0x000fc8000ff1e0ff */
[----:B------:R-:W-:-:S05]  /*0340*/  LEA.HI.X.SX32 R5, R3, UR11, 0x1, P0 ;  /* 0x0000000b03057c11 */ /* 0x000fca00080f0eff */
[----:B--2---:R-:W-:Y:S01]  /*0350*/  STG.E.U8 desc[UR4][R4.64], R2 ;  /* 0x0000000204007986 */ /* 0x004fe2000c101104 */
[----:B------:R-:W-:Y:S05]  /*0360*/  EXIT ;  /* 0x000000000000794d */ /* 0x000fea0003800000 */
.L_x_19:
        /* <DEDUP_REMOVED lines=9> */
.L_x_27:


//--------------------- .nv.shared.reserved.0     --------------------------
	.section	.nv.shared.reserved.0,"aw",@nobits
	.weak		__nv_reservedSMEM_offset_0_alias
	.size		__nv_reservedSMEM_offset_0_alias, 0, 64
	.other		__nv_reservedSMEM_offset_0_alias,@"STO_CUDA_RESERVED_SHARED STV_DEFAULT"
__nv_reservedSMEM_offset_0_alias:
	.zero		0
	.zero		64


//--------------------- .nv.constant0._Z9generateUPdPtd --------------------------
	.section	.nv.constant0._Z9generateUPdPtd,"a",@progbits
	.sectionflags	@""
	.align	4
.nv.constant0._Z9generateUPdPtd:
	.zero		920


//--------------------- .nv.constant0._Z15ArMapTabletoImgPhS_Pj --------------------------
	.section	.nv.constant0._Z15ArMapTabletoImgPhS_Pj,"a",@progbits
	.sectionflags	@""
	.align	4
.nv.constant0._Z15ArMapTabletoImgPhS_Pj:
	.zero		920


//--------------------- .nv.constant0._Z10ArMapTablePjS_ --------------------------
	.section	.nv.constant0._Z10ArMapTablePjS_,"a",@progbits
	.sectionflags	@""
	.align	4
.nv.constant0._Z10ArMapTablePjS_:
	.zero		912


//--------------------- .nv.constant0._Z13Dec_GenCatMapPhS_PtS0_ --------------------------
	.section	.nv.constant0._Z13Dec_GenCatMapPhS_PtS0_,"a",@progbits
	.sectionflags	@""
	.align	4
.nv.constant0._Z13Dec_GenCatMapPhS_PtS0_:
	.zero		928


//--------------------- .nv.constant0._Z13Enc_GenCatMapPhS_PtS0_ --------------------------
	.section	.nv.constant0._Z13Enc_GenCatMapPhS_PtS0_,"a",@progbits
	.sectionflags	@""
	.align	4
.nv.constant0._Z13Enc_GenCatMapPhS_PtS0_:
	.zero		928


//--------------------- .nv.constant0._Z7FracXorPhS_S_ --------------------------
	.section	.nv.constant0._Z7FracXorPhS_S_,"a",@progbits
	.sectionflags	@""
	.align	4
.nv.constant0._Z7FracXorPhS_S_:
	.zero		920


//--------------------- .nv.constant0._Z6WarmUpv  --------------------------
	.section	.nv.constant0._Z6WarmUpv,"a",@progbits
	.sectionflags	@""
	.align	4
.nv.constant0._Z6WarmUpv:
	.zero		896


//--------------------- .nv.constant0._Z8ArMapImgPhS_ --------------------------
	.section	.nv.constant0._Z8ArMapImgPhS_,"a",@progbits
	.sectionflags	@""
	.align	4
.nv.constant0._Z8ArMapImgPhS_:
	.zero		912


//--------------------- SYMBOLS --------------------------

	.type		.nv.reservedSmem.offset0,@object
	.size		.nv.reservedSmem.offset0,0x4
